//
// Generated by NVIDIA NVVM Compiler
//
// Compiler Build ID: CL-36424714
// Cuda compilation tools, release 13.0, V13.0.88
// Based on NVVM 20.0.0
//

.version 9.0
.target sm_100
.address_size 64

	// .globl	_Z36CalculateHadamardProduct_boilerplatePlS_i4dim3S0_

.visible .entry _Z36CalculateHadamardProduct_boilerplatePlS_i4dim3S0_(
	.param .u64 .ptr .align 1 _Z36CalculateHadamardProduct_boilerplatePlS_i4dim3S0__param_0,
	.param .u64 .ptr .align 1 _Z36CalculateHadamardProduct_boilerplatePlS_i4dim3S0__param_1,
	.param .u32 _Z36CalculateHadamardProduct_boilerplatePlS_i4dim3S0__param_2,
	.param .align 4 .b8 _Z36CalculateHadamardProduct_boilerplatePlS_i4dim3S0__param_3[12],
	.param .align 4 .b8 _Z36CalculateHadamardProduct_boilerplatePlS_i4dim3S0__param_4[12]
)
{
	.reg .pred 	%p<37>;
	.reg .b32 	%r<145>;
	.reg .b64 	%rd<279>;

	ld.param.u32 	%r28, [_Z36CalculateHadamardProduct_boilerplatePlS_i4dim3S0__param_4+8];
	ld.param.u32 	%r26, [_Z36CalculateHadamardProduct_boilerplatePlS_i4dim3S0__param_4];
	ld.param.u32 	%r27, [_Z36CalculateHadamardProduct_boilerplatePlS_i4dim3S0__param_4+4];
	ld.param.u32 	%r25, [_Z36CalculateHadamardProduct_boilerplatePlS_i4dim3S0__param_3+8];
	ld.param.u32 	%r24, [_Z36CalculateHadamardProduct_boilerplatePlS_i4dim3S0__param_3+4];
	ld.param.u32 	%r23, [_Z36CalculateHadamardProduct_boilerplatePlS_i4dim3S0__param_3];
	ld.param.u64 	%rd136, [_Z36CalculateHadamardProduct_boilerplatePlS_i4dim3S0__param_0];
	ld.param.u64 	%rd137, [_Z36CalculateHadamardProduct_boilerplatePlS_i4dim3S0__param_1];
	ld.param.u32 	%r22, [_Z36CalculateHadamardProduct_boilerplatePlS_i4dim3S0__param_2];
	cvta.to.global.u64 	%rd1, %rd137;
	cvta.to.global.u64 	%rd2, %rd136;
	mul.lo.s32 	%r29, %r24, %r23;
	mul.lo.s32 	%r30, %r29, %r25;
	mul.lo.s32 	%r31, %r30, %r27;
	mul.lo.s32 	%r32, %r31, %r26;
	mul.lo.s32 	%r33, %r32, %r28;
	mov.u32 	%r5, %ntid.x;
	mov.u32 	%r6, %ntid.y;
	mul.lo.s32 	%r7, %r5, %r6;
	mov.u32 	%r34, %ntid.z;
	mul.lo.s32 	%r8, %r7, %r34;
	mov.u32 	%r9, %nctaid.x;
	mul.lo.s32 	%r35, %r8, %r9;
	mov.u32 	%r10, %nctaid.y;
	mul.lo.s32 	%r36, %r35, %r10;
	mov.u32 	%r37, %nctaid.z;
	mul.lo.s32 	%r11, %r36, %r37;
	div.u32 	%r12, %r33, %r11;
	cvt.u64.u32 	%rd3, %r12;
	mul.lo.s32 	%r38, %r12, %r11;
	sub.s32 	%r13, %r33, %r38;
	mov.u32 	%r14, %tid.x;
	mov.u32 	%r15, %tid.y;
	mov.u32 	%r16, %tid.z;
	mov.u32 	%r39, %ctaid.x;
	cvt.u64.u32 	%rd4, %r39;
	mov.u32 	%r17, %ctaid.y;
	mov.u32 	%r18, %ctaid.z;
	setp.gt.u32 	%p1, %r11, %r33;
	@%p1 bra 	$L__BB0_77;
	cvt.u32.u64 	%r40, %rd3;
	mul.lo.s32 	%r41, %r15, %r5;
	cvt.u64.u32 	%rd139, %r41;
	mul.lo.s32 	%r42, %r9, %r10;
	mul.wide.u32 	%rd140, %r42, %r18;
	mul.wide.u32 	%rd141, %r17, %r9;
	add.s64 	%rd142, %rd141, %rd4;
	add.s64 	%rd143, %rd142, %rd140;
	cvt.u64.u32 	%rd144, %r8;
	mad.lo.s32 	%r43, %r7, %r16, %r14;
	cvt.u64.u32 	%rd145, %r43;
	mad.lo.s64 	%rd146, %rd143, %rd144, %rd145;
	add.s64 	%rd147, %rd146, %rd139;
	mul.lo.s64 	%rd5, %rd147, %rd3;
	mul.lo.s32 	%r44, %r28, %r27;
	mul.lo.s32 	%r45, %r44, %r26;
	mul.lo.s32 	%r46, %r45, %r23;
	cvt.u64.u32 	%rd6, %r46;
	cvt.u64.u32 	%rd7, %r45;
	cvt.u64.u32 	%rd8, %r26;
	cvt.s64.s32 	%rd9, %r22;
	mul.lo.s32 	%r47, %r22, %r22;
	cvt.u64.u32 	%rd10, %r47;
	max.u64 	%rd11, %rd3, 1;
	and.b64  	%rd267, %rd11, 3;
	setp.lt.u32 	%p2, %r40, 4;
	mov.b64 	%rd268, 0;
	@%p2 bra 	$L__BB0_60;
	and.b64  	%rd268, %rd11, 4294967292;
	mov.b64 	%rd245, 0;
	mov.u64 	%rd244, %rd268;
$L__BB0_3:
	add.s64 	%rd16, %rd245, %rd5;
	and.b64  	%rd149, %rd16, -4294967296;
	setp.ne.s64 	%p3, %rd149, 0;
	@%p3 bra 	$L__BB0_5;
	cvt.u32.u64 	%r48, %rd6;
	cvt.u32.u64 	%r49, %rd16;
	rem.u32 	%r50, %r49, %r48;
	cvt.u64.u32 	%rd246, %r50;
	bra.uni 	$L__BB0_6;
$L__BB0_5:
	rem.s64 	%rd246, %rd16, %rd6;
$L__BB0_6:
	and.b64  	%rd150, %rd246, -4294967296;
	setp.ne.s64 	%p4, %rd150, 0;
	@%p4 bra 	$L__BB0_8;
	cvt.u32.u64 	%r51, %rd7;
	cvt.u32.u64 	%r52, %rd246;
	div.u32 	%r53, %r52, %r51;
	cvt.u64.u32 	%rd247, %r53;
	bra.uni 	$L__BB0_9;
$L__BB0_8:
	div.s64 	%rd247, %rd246, %rd7;
$L__BB0_9:
	@%p3 bra 	$L__BB0_11;
	cvt.u32.u64 	%r54, %rd8;
	cvt.u32.u64 	%r55, %rd16;
	rem.u32 	%r56, %r55, %r54;
	cvt.u64.u32 	%rd248, %r56;
	bra.uni 	$L__BB0_12;
$L__BB0_11:
	rem.s64 	%rd248, %rd16, %rd8;
$L__BB0_12:
	mad.lo.s64 	%rd26, %rd247, %rd8, %rd248;
	or.b64  	%rd152, %rd26, %rd9;
	and.b64  	%rd153, %rd152, -4294967296;
	setp.ne.s64 	%p6, %rd153, 0;
	@%p6 bra 	$L__BB0_14;
	cvt.u32.u64 	%r57, %rd9;
	cvt.u32.u64 	%r58, %rd26;
	div.u32 	%r59, %r58, %r57;
	mul.lo.s32 	%r60, %r59, %r57;
	sub.s32 	%r61, %r58, %r60;
	cvt.u64.u32 	%rd249, %r59;
	cvt.u64.u32 	%rd250, %r61;
	bra.uni 	$L__BB0_15;
$L__BB0_14:
	div.s64 	%rd249, %rd26, %rd9;
	mul.lo.s64 	%rd154, %rd249, %rd9;
	sub.s64 	%rd250, %rd26, %rd154;
$L__BB0_15:
	mad.lo.s64 	%rd33, %rd249, %rd9, %rd250;
	setp.ge.s64 	%p7, %rd33, %rd10;
	@%p7 bra 	$L__BB0_17;
	shl.b64 	%rd155, %rd33, 3;
	add.s64 	%rd156, %rd2, %rd155;
	ld.global.u64 	%rd157, [%rd156];
	mad.lo.s64 	%rd158, %rd250, %rd9, %rd249;
	shl.b64 	%rd159, %rd158, 3;
	add.s64 	%rd160, %rd1, %rd159;
	ld.global.u64 	%rd161, [%rd160];
	mul.lo.s64 	%rd162, %rd161, %rd157;
	st.global.u64 	[%rd156], %rd162;
$L__BB0_17:
	add.s64 	%rd34, %rd16, 1;
	and.b64  	%rd163, %rd34, -4294967296;
	setp.ne.s64 	%p8, %rd163, 0;
	@%p8 bra 	$L__BB0_19;
	cvt.u32.u64 	%r62, %rd6;
	cvt.u32.u64 	%r63, %rd34;
	rem.u32 	%r64, %r63, %r62;
	cvt.u64.u32 	%rd251, %r64;
	bra.uni 	$L__BB0_20;
$L__BB0_19:
	rem.s64 	%rd251, %rd34, %rd6;
$L__BB0_20:
	and.b64  	%rd164, %rd251, -4294967296;
	setp.ne.s64 	%p9, %rd164, 0;
	@%p9 bra 	$L__BB0_22;
	cvt.u32.u64 	%r65, %rd7;
	cvt.u32.u64 	%r66, %rd251;
	div.u32 	%r67, %r66, %r65;
	cvt.u64.u32 	%rd252, %r67;
	bra.uni 	$L__BB0_23;
$L__BB0_22:
	div.s64 	%rd252, %rd251, %rd7;
$L__BB0_23:
	and.b64  	%rd165, %rd34, -4294967296;
	setp.ne.s64 	%p10, %rd165, 0;
	@%p10 bra 	$L__BB0_25;
	cvt.u32.u64 	%r68, %rd8;
	cvt.u32.u64 	%r69, %rd34;
	rem.u32 	%r70, %r69, %r68;
	cvt.u64.u32 	%rd253, %r70;
	bra.uni 	$L__BB0_26;
$L__BB0_25:
	rem.s64 	%rd253, %rd34, %rd8;
$L__BB0_26:
	mad.lo.s64 	%rd44, %rd252, %rd8, %rd253;
	or.b64  	%rd166, %rd44, %rd9;
	and.b64  	%rd167, %rd166, -4294967296;
	setp.ne.s64 	%p11, %rd167, 0;
	@%p11 bra 	$L__BB0_28;
	cvt.u32.u64 	%r71, %rd9;
	cvt.u32.u64 	%r72, %rd44;
	div.u32 	%r73, %r72, %r71;
	mul.lo.s32 	%r74, %r73, %r71;
	sub.s32 	%r75, %r72, %r74;
	cvt.u64.u32 	%rd254, %r73;
	cvt.u64.u32 	%rd255, %r75;
	bra.uni 	$L__BB0_29;
$L__BB0_28:
	div.s64 	%rd254, %rd44, %rd9;
	mul.lo.s64 	%rd168, %rd254, %rd9;
	sub.s64 	%rd255, %rd44, %rd168;
$L__BB0_29:
	mad.lo.s64 	%rd51, %rd254, %rd9, %rd255;
	setp.ge.s64 	%p12, %rd51, %rd10;
	@%p12 bra 	$L__BB0_31;
	shl.b64 	%rd169, %rd51, 3;
	add.s64 	%rd170, %rd2, %rd169;
	ld.global.u64 	%rd171, [%rd170];
	mad.lo.s64 	%rd172, %rd255, %rd9, %rd254;
	shl.b64 	%rd173, %rd172, 3;
	add.s64 	%rd174, %rd1, %rd173;
	ld.global.u64 	%rd175, [%rd174];
	mul.lo.s64 	%rd176, %rd175, %rd171;
	st.global.u64 	[%rd170], %rd176;
$L__BB0_31:
	add.s64 	%rd52, %rd16, 2;
	and.b64  	%rd177, %rd52, -4294967296;
	setp.ne.s64 	%p13, %rd177, 0;
	@%p13 bra 	$L__BB0_33;
	cvt.u32.u64 	%r76, %rd6;
	cvt.u32.u64 	%r77, %rd52;
	rem.u32 	%r78, %r77, %r76;
	cvt.u64.u32 	%rd256, %r78;
	bra.uni 	$L__BB0_34;
$L__BB0_33:
	rem.s64 	%rd256, %rd52, %rd6;
$L__BB0_34:
	and.b64  	%rd178, %rd256, -4294967296;
	setp.ne.s64 	%p14, %rd178, 0;
	@%p14 bra 	$L__BB0_36;
	cvt.u32.u64 	%r79, %rd7;
	cvt.u32.u64 	%r80, %rd256;
	div.u32 	%r81, %r80, %r79;
	cvt.u64.u32 	%rd257, %r81;
	bra.uni 	$L__BB0_37;
$L__BB0_36:
	div.s64 	%rd257, %rd256, %rd7;
$L__BB0_37:
	and.b64  	%rd179, %rd52, -4294967296;
	setp.ne.s64 	%p15, %rd179, 0;
	@%p15 bra 	$L__BB0_39;
	cvt.u32.u64 	%r82, %rd8;
	cvt.u32.u64 	%r83, %rd52;
	rem.u32 	%r84, %r83, %r82;
	cvt.u64.u32 	%rd258, %r84;
	bra.uni 	$L__BB0_40;
$L__BB0_39:
	rem.s64 	%rd258, %rd52, %rd8;
$L__BB0_40:
	mad.lo.s64 	%rd62, %rd257, %rd8, %rd258;
	or.b64  	%rd180, %rd62, %rd9;
	and.b64  	%rd181, %rd180, -4294967296;
	setp.ne.s64 	%p16, %rd181, 0;
	@%p16 bra 	$L__BB0_42;
	cvt.u32.u64 	%r85, %rd9;
	cvt.u32.u64 	%r86, %rd62;
	div.u32 	%r87, %r86, %r85;
	mul.lo.s32 	%r88, %r87, %r85;
	sub.s32 	%r89, %r86, %r88;
	cvt.u64.u32 	%rd259, %r87;
	cvt.u64.u32 	%rd260, %r89;
	bra.uni 	$L__BB0_43;
$L__BB0_42:
	div.s64 	%rd259, %rd62, %rd9;
	mul.lo.s64 	%rd182, %rd259, %rd9;
	sub.s64 	%rd260, %rd62, %rd182;
$L__BB0_43:
	mad.lo.s64 	%rd69, %rd259, %rd9, %rd260;
	setp.ge.s64 	%p17, %rd69, %rd10;
	@%p17 bra 	$L__BB0_45;
	shl.b64 	%rd183, %rd69, 3;
	add.s64 	%rd184, %rd2, %rd183;
	ld.global.u64 	%rd185, [%rd184];
	mad.lo.s64 	%rd186, %rd260, %rd9, %rd259;
	shl.b64 	%rd187, %rd186, 3;
	add.s64 	%rd188, %rd1, %rd187;
	ld.global.u64 	%rd189, [%rd188];
	mul.lo.s64 	%rd190, %rd189, %rd185;
	st.global.u64 	[%rd184], %rd190;
$L__BB0_45:
	add.s64 	%rd70, %rd16, 3;
	and.b64  	%rd191, %rd70, -4294967296;
	setp.ne.s64 	%p18, %rd191, 0;
	@%p18 bra 	$L__BB0_47;
	cvt.u32.u64 	%r90, %rd6;
	cvt.u32.u64 	%r91, %rd70;
	rem.u32 	%r92, %r91, %r90;
	cvt.u64.u32 	%rd261, %r92;
	bra.uni 	$L__BB0_48;
$L__BB0_47:
	rem.s64 	%rd261, %rd70, %rd6;
$L__BB0_48:
	and.b64  	%rd192, %rd261, -4294967296;
	setp.ne.s64 	%p19, %rd192, 0;
	@%p19 bra 	$L__BB0_50;
	cvt.u32.u64 	%r93, %rd7;
	cvt.u32.u64 	%r94, %rd261;
	div.u32 	%r95, %r94, %r93;
	cvt.u64.u32 	%rd262, %r95;
	bra.uni 	$L__BB0_51;
$L__BB0_50:
	div.s64 	%rd262, %rd261, %rd7;
$L__BB0_51:
	@%p18 bra 	$L__BB0_53;
	cvt.u32.u64 	%r96, %rd8;
	cvt.u32.u64 	%r97, %rd70;
	rem.u32 	%r98, %r97, %r96;
	cvt.u64.u32 	%rd263, %r98;
	bra.uni 	$L__BB0_54;
$L__BB0_53:
	rem.s64 	%rd263, %rd70, %rd8;
$L__BB0_54:
	mad.lo.s64 	%rd80, %rd262, %rd8, %rd263;
	or.b64  	%rd194, %rd80, %rd9;
	and.b64  	%rd195, %rd194, -4294967296;
	setp.ne.s64 	%p21, %rd195, 0;
	@%p21 bra 	$L__BB0_56;
	cvt.u32.u64 	%r99, %rd9;
	cvt.u32.u64 	%r100, %rd80;
	div.u32 	%r101, %r100, %r99;
	mul.lo.s32 	%r102, %r101, %r99;
	sub.s32 	%r103, %r100, %r102;
	cvt.u64.u32 	%rd264, %r101;
	cvt.u64.u32 	%rd265, %r103;
	bra.uni 	$L__BB0_57;
$L__BB0_56:
	div.s64 	%rd264, %rd80, %rd9;
	mul.lo.s64 	%rd196, %rd264, %rd9;
	sub.s64 	%rd265, %rd80, %rd196;
$L__BB0_57:
	mad.lo.s64 	%rd87, %rd264, %rd9, %rd265;
	setp.ge.s64 	%p22, %rd87, %rd10;
	@%p22 bra 	$L__BB0_59;
	shl.b64 	%rd197, %rd87, 3;
	add.s64 	%rd198, %rd2, %rd197;
	ld.global.u64 	%rd199, [%rd198];
	mad.lo.s64 	%rd200, %rd265, %rd9, %rd264;
	shl.b64 	%rd201, %rd200, 3;
	add.s64 	%rd202, %rd1, %rd201;
	ld.global.u64 	%rd203, [%rd202];
	mul.lo.s64 	%rd204, %rd203, %rd199;
	st.global.u64 	[%rd198], %rd204;
$L__BB0_59:
	add.s64 	%rd245, %rd245, 4;
	add.s64 	%rd244, %rd244, -4;
	setp.ne.s64 	%p23, %rd244, 0;
	@%p23 bra 	$L__BB0_3;
$L__BB0_60:
	setp.eq.s64 	%p24, %rd267, 0;
	@%p24 bra 	$L__BB0_77;
	cvt.u32.u64 	%r104, %rd6;
	cvt.u32.u64 	%r107, %rd7;
	cvt.u32.u64 	%r110, %rd8;
	cvt.u32.u64 	%r113, %rd9;
$L__BB0_62:
	.pragma "nounroll";
	add.s64 	%rd93, %rd268, %rd5;
	and.b64  	%rd205, %rd93, -4294967296;
	setp.ne.s64 	%p25, %rd205, 0;
	@%p25 bra 	$L__BB0_64;
	cvt.u32.u64 	%r105, %rd93;
	rem.u32 	%r106, %r105, %r104;
	cvt.u64.u32 	%rd269, %r106;
	bra.uni 	$L__BB0_65;
$L__BB0_64:
	rem.s64 	%rd269, %rd93, %rd6;
$L__BB0_65:
	and.b64  	%rd206, %rd269, -4294967296;
	setp.ne.s64 	%p26, %rd206, 0;
	@%p26 bra 	$L__BB0_67;
	cvt.u32.u64 	%r108, %rd269;
	div.u32 	%r109, %r108, %r107;
	cvt.u64.u32 	%rd270, %r109;
	bra.uni 	$L__BB0_68;
$L__BB0_67:
	div.s64 	%rd270, %rd269, %rd7;
$L__BB0_68:
	@%p25 bra 	$L__BB0_70;
	cvt.u32.u64 	%r111, %rd93;
	rem.u32 	%r112, %r111, %r110;
	cvt.u64.u32 	%rd271, %r112;
	bra.uni 	$L__BB0_71;
$L__BB0_70:
	rem.s64 	%rd271, %rd93, %rd8;
$L__BB0_71:
	mad.lo.s64 	%rd103, %rd270, %rd8, %rd271;
	or.b64  	%rd208, %rd103, %rd9;
	and.b64  	%rd209, %rd208, -4294967296;
	setp.ne.s64 	%p28, %rd209, 0;
	@%p28 bra 	$L__BB0_73;
	cvt.u32.u64 	%r114, %rd103;
	div.u32 	%r115, %r114, %r113;
	mul.lo.s32 	%r116, %r115, %r113;
	sub.s32 	%r117, %r114, %r116;
	cvt.u64.u32 	%rd272, %r115;
	cvt.u64.u32 	%rd273, %r117;
	bra.uni 	$L__BB0_74;
$L__BB0_73:
	div.s64 	%rd272, %rd103, %rd9;
	mul.lo.s64 	%rd210, %rd272, %rd9;
	sub.s64 	%rd273, %rd103, %rd210;
$L__BB0_74:
	mad.lo.s64 	%rd110, %rd272, %rd9, %rd273;
	setp.ge.s64 	%p29, %rd110, %rd10;
	@%p29 bra 	$L__BB0_76;
	shl.b64 	%rd211, %rd110, 3;
	add.s64 	%rd212, %rd2, %rd211;
	ld.global.u64 	%rd213, [%rd212];
	mad.lo.s64 	%rd214, %rd273, %rd9, %rd272;
	shl.b64 	%rd215, %rd214, 3;
	add.s64 	%rd216, %rd1, %rd215;
	ld.global.u64 	%rd217, [%rd216];
	mul.lo.s64 	%rd218, %rd217, %rd213;
	st.global.u64 	[%rd212], %rd218;
$L__BB0_76:
	add.s64 	%rd268, %rd268, 1;
	add.s64 	%rd267, %rd267, -1;
	setp.ne.s64 	%p30, %rd267, 0;
	@%p30 bra 	$L__BB0_62;
$L__BB0_77:
	cvt.u64.u32 	%rd219, %r18;
	mov.u32 	%r118, %ctaid.y;
	mov.u32 	%r119, %tid.z;
	mov.u32 	%r120, %tid.y;
	mad.lo.s32 	%r121, %r119, %r6, %r120;
	mov.u32 	%r122, %tid.x;
	mad.lo.s32 	%r123, %r121, %r5, %r122;
	cvt.u64.u32 	%rd220, %r123;
	mul.lo.s32 	%r124, %r9, %r10;
	cvt.u64.u32 	%rd221, %r124;
	mul.wide.u32 	%rd222, %r118, %r9;
	add.s64 	%rd223, %rd222, %rd4;
	mad.lo.s64 	%rd224, %rd221, %rd219, %rd223;
	cvt.u64.u32 	%rd225, %r8;
	mad.lo.s64 	%rd226, %rd224, %rd225, %rd220;
	cvt.s64.s16 	%rd113, %rd226;
	cvt.u64.u32 	%rd227, %r13;
	setp.ge.s64 	%p31, %rd113, %rd227;
	@%p31 bra 	$L__BB0_92;
	mul.wide.u32 	%rd228, %r12, %r11;
	add.s64 	%rd114, %rd228, %rd113;
	mul.lo.s32 	%r125, %r28, %r23;
	mul.lo.s32 	%r126, %r125, %r27;
	mul.lo.s32 	%r127, %r126, %r26;
	cvt.u64.u32 	%rd115, %r127;
	and.b64  	%rd229, %rd114, -4294967296;
	setp.ne.s64 	%p32, %rd229, 0;
	@%p32 bra 	$L__BB0_80;
	cvt.u32.u64 	%r128, %rd115;
	cvt.u32.u64 	%r129, %rd114;
	rem.u32 	%r130, %r129, %r128;
	cvt.u64.u32 	%rd274, %r130;
	bra.uni 	$L__BB0_81;
$L__BB0_80:
	rem.s64 	%rd274, %rd114, %rd115;
$L__BB0_81:
	mul.lo.s32 	%r131, %r28, %r27;
	mul.lo.s32 	%r132, %r131, %r26;
	cvt.u64.u32 	%rd119, %r132;
	and.b64  	%rd230, %rd274, -4294967296;
	setp.ne.s64 	%p33, %rd230, 0;
	@%p33 bra 	$L__BB0_83;
	cvt.u32.u64 	%r133, %rd119;
	cvt.u32.u64 	%r134, %rd274;
	div.u32 	%r135, %r134, %r133;
	cvt.u64.u32 	%rd275, %r135;
	bra.uni 	$L__BB0_84;
$L__BB0_83:
	div.s64 	%rd275, %rd274, %rd119;
$L__BB0_84:
	cvt.u64.u32 	%rd123, %r26;
	setp.ne.s64 	%p34, %rd229, 0;
	@%p34 bra 	$L__BB0_86;
	cvt.u32.u64 	%r136, %rd123;
	cvt.u32.u64 	%r137, %rd114;
	rem.u32 	%r138, %r137, %r136;
	cvt.u64.u32 	%rd276, %r138;
	bra.uni 	$L__BB0_87;
$L__BB0_86:
	rem.s64 	%rd276, %rd114, %rd123;
$L__BB0_87:
	mad.lo.s64 	%rd127, %rd275, %rd123, %rd276;
	cvt.s64.s32 	%rd128, %r22;
	or.b64  	%rd232, %rd127, %rd128;
	and.b64  	%rd233, %rd232, -4294967296;
	setp.ne.s64 	%p35, %rd233, 0;
	@%p35 bra 	$L__BB0_89;
	cvt.u32.u64 	%r139, %rd128;
	cvt.u32.u64 	%r140, %rd127;
	div.u32 	%r141, %r140, %r139;
	mul.lo.s32 	%r142, %r141, %r139;
	sub.s32 	%r143, %r140, %r142;
	cvt.u64.u32 	%rd277, %r141;
	cvt.u64.u32 	%rd278, %r143;
	bra.uni 	$L__BB0_90;
$L__BB0_89:
	div.s64 	%rd277, %rd127, %rd128;
	mul.lo.s64 	%rd234, %rd277, %rd128;
	sub.s64 	%rd278, %rd127, %rd234;
$L__BB0_90:
	mad.lo.s64 	%rd135, %rd277, %rd128, %rd278;
	mul.lo.s32 	%r144, %r22, %r22;
	cvt.u64.u32 	%rd235, %r144;
	setp.ge.s64 	%p36, %rd135, %rd235;
	@%p36 bra 	$L__BB0_92;
	shl.b64 	%rd236, %rd135, 3;
	add.s64 	%rd237, %rd2, %rd236;
	ld.global.u64 	%rd238, [%rd237];
	mad.lo.s64 	%rd239, %rd278, %rd128, %rd277;
	shl.b64 	%rd240, %rd239, 3;
	add.s64 	%rd241, %rd1, %rd240;
	ld.global.u64 	%rd242, [%rd241];
	mul.lo.s64 	%rd243, %rd242, %rd238;
	st.global.u64 	[%rd237], %rd243;
$L__BB0_92:
	ret;

}
	// .globl	_Z28FindWeightMatrix_boilerplatePlS_i4dim3S0_
.visible .entry _Z28FindWeightMatrix_boilerplatePlS_i4dim3S0_(
	.param .u64 .ptr .align 1 _Z28FindWeightMatrix_boilerplatePlS_i4dim3S0__param_0,
	.param .u64 .ptr .align 1 _Z28FindWeightMatrix_boilerplatePlS_i4dim3S0__param_1,
	.param .u32 _Z28FindWeightMatrix_boilerplatePlS_i4dim3S0__param_2,
	.param .align 4 .b8 _Z28FindWeightMatrix_boilerplatePlS_i4dim3S0__param_3[12],
	.param .align 4 .b8 _Z28FindWeightMatrix_boilerplatePlS_i4dim3S0__param_4[12]
)
{
	.reg .pred 	%p<35>;
	.reg .b32 	%r<116>;
	.reg .b64 	%rd<192>;

	ld.param.u32 	%r3, [_Z28FindWeightMatrix_boilerplatePlS_i4dim3S0__param_4+8];
	ld.param.u32 	%r1, [_Z28FindWeightMatrix_boilerplatePlS_i4dim3S0__param_4];
	ld.param.u32 	%r2, [_Z28FindWeightMatrix_boilerplatePlS_i4dim3S0__param_4+4];
	ld.param.u32 	%r22, [_Z28FindWeightMatrix_boilerplatePlS_i4dim3S0__param_3+8];
	ld.param.u32 	%r21, [_Z28FindWeightMatrix_boilerplatePlS_i4dim3S0__param_3+4];
	ld.param.u32 	%r20, [_Z28FindWeightMatrix_boilerplatePlS_i4dim3S0__param_3];
	ld.param.u64 	%rd100, [_Z28FindWeightMatrix_boilerplatePlS_i4dim3S0__param_0];
	ld.param.u64 	%rd101, [_Z28FindWeightMatrix_boilerplatePlS_i4dim3S0__param_1];
	ld.param.u32 	%r19, [_Z28FindWeightMatrix_boilerplatePlS_i4dim3S0__param_2];
	cvta.to.global.u64 	%rd1, %rd101;
	cvta.to.global.u64 	%rd2, %rd100;
	mul.lo.s32 	%r23, %r21, %r20;
	mul.lo.s32 	%r24, %r23, %r22;
	mul.lo.s32 	%r25, %r24, %r2;
	mul.lo.s32 	%r26, %r25, %r1;
	mul.lo.s32 	%r27, %r26, %r3;
	mov.u32 	%r5, %ntid.x;
	mov.u32 	%r6, %ntid.y;
	mul.lo.s32 	%r7, %r5, %r6;
	mov.u32 	%r28, %ntid.z;
	mul.lo.s32 	%r8, %r7, %r28;
	mov.u32 	%r9, %nctaid.x;
	mul.lo.s32 	%r29, %r8, %r9;
	mov.u32 	%r10, %nctaid.y;
	mul.lo.s32 	%r30, %r29, %r10;
	mov.u32 	%r31, %nctaid.z;
	mul.lo.s32 	%r11, %r30, %r31;
	div.u32 	%r12, %r27, %r11;
	cvt.u64.u32 	%rd3, %r12;
	mul.lo.s32 	%r32, %r12, %r11;
	sub.s32 	%r13, %r27, %r32;
	mov.u32 	%r14, %tid.x;
	mov.u32 	%r15, %tid.y;
	mov.u32 	%r16, %tid.z;
	mov.u32 	%r33, %ctaid.x;
	cvt.u64.u32 	%rd4, %r33;
	mov.u32 	%r17, %ctaid.y;
	mov.u32 	%r18, %ctaid.z;
	setp.gt.u32 	%p1, %r11, %r27;
	@%p1 bra 	$L__BB1_59;
	cvt.u32.u64 	%r34, %rd3;
	mul.lo.s32 	%r35, %r15, %r5;
	cvt.u64.u32 	%rd103, %r35;
	mul.lo.s32 	%r36, %r9, %r10;
	mul.wide.u32 	%rd104, %r36, %r18;
	mul.wide.u32 	%rd105, %r17, %r9;
	add.s64 	%rd106, %rd105, %rd4;
	add.s64 	%rd107, %rd106, %rd104;
	cvt.u64.u32 	%rd108, %r8;
	mad.lo.s32 	%r37, %r7, %r16, %r14;
	cvt.u64.u32 	%rd109, %r37;
	mad.lo.s64 	%rd110, %rd107, %rd108, %rd109;
	add.s64 	%rd111, %rd110, %rd103;
	mul.lo.s64 	%rd5, %rd111, %rd3;
	mul.lo.s32 	%r38, %r3, %r20;
	mul.lo.s32 	%r39, %r2, %r1;
	mul.lo.s32 	%r40, %r39, %r38;
	cvt.u64.u32 	%rd6, %r40;
	mul.lo.s32 	%r41, %r39, %r3;
	cvt.u64.u32 	%rd7, %r41;
	cvt.u64.u32 	%rd8, %r39;
	cvt.u64.u32 	%rd9, %r1;
	mul.lo.s32 	%r42, %r19, %r19;
	cvt.u64.u32 	%rd10, %r42;
	max.u64 	%rd11, %rd3, 1;
	setp.lt.u32 	%p2, %r34, 2;
	mov.b64 	%rd181, 0;
	@%p2 bra 	$L__BB1_40;
	and.b64  	%rd169, %rd11, 4294967294;
	mov.b64 	%rd170, 0;
$L__BB1_3:
	add.s64 	%rd15, %rd170, %rd5;
	and.b64  	%rd113, %rd15, -4294967296;
	setp.ne.s64 	%p3, %rd113, 0;
	@%p3 bra 	$L__BB1_5;
	cvt.u32.u64 	%r43, %rd6;
	cvt.u32.u64 	%r44, %rd15;
	rem.u32 	%r45, %r44, %r43;
	cvt.u64.u32 	%rd171, %r45;
	bra.uni 	$L__BB1_6;
$L__BB1_5:
	rem.s64 	%rd171, %rd15, %rd6;
$L__BB1_6:
	and.b64  	%rd114, %rd171, -4294967296;
	setp.ne.s64 	%p4, %rd114, 0;
	@%p4 bra 	$L__BB1_8;
	cvt.u32.u64 	%r46, %rd7;
	cvt.u32.u64 	%r47, %rd171;
	div.u32 	%r48, %r47, %r46;
	cvt.u64.u32 	%rd172, %r48;
	bra.uni 	$L__BB1_9;
$L__BB1_8:
	div.s64 	%rd172, %rd171, %rd7;
$L__BB1_9:
	and.b64  	%rd115, %rd15, -4294967296;
	setp.ne.s64 	%p5, %rd115, 0;
	@%p5 bra 	$L__BB1_11;
	cvt.u32.u64 	%r49, %rd8;
	cvt.u32.u64 	%r50, %rd15;
	rem.u32 	%r51, %r50, %r49;
	cvt.u64.u32 	%rd173, %r51;
	bra.uni 	$L__BB1_12;
$L__BB1_11:
	rem.s64 	%rd173, %rd15, %rd8;
$L__BB1_12:
	and.b64  	%rd116, %rd173, -4294967296;
	setp.ne.s64 	%p6, %rd116, 0;
	@%p6 bra 	$L__BB1_14;
	cvt.u32.u64 	%r52, %rd9;
	cvt.u32.u64 	%r53, %rd173;
	div.u32 	%r54, %r53, %r52;
	cvt.u64.u32 	%rd174, %r54;
	bra.uni 	$L__BB1_15;
$L__BB1_14:
	div.s64 	%rd174, %rd173, %rd9;
$L__BB1_15:
	and.b64  	%rd117, %rd15, -4294967296;
	setp.ne.s64 	%p7, %rd117, 0;
	@%p7 bra 	$L__BB1_17;
	cvt.u32.u64 	%r55, %rd9;
	cvt.u32.u64 	%r56, %rd15;
	rem.u32 	%r57, %r56, %r55;
	cvt.u64.u32 	%rd175, %r57;
	bra.uni 	$L__BB1_18;
$L__BB1_17:
	rem.s64 	%rd175, %rd15, %rd9;
$L__BB1_18:
	mad.lo.s64 	%rd119, %rd172, %rd9, %rd174;
	cvt.u64.u32 	%rd120, %r2;
	mad.lo.s64 	%rd31, %rd119, %rd120, %rd175;
	setp.ge.s64 	%p8, %rd31, %rd10;
	@%p8 bra 	$L__BB1_21;
	shl.b64 	%rd121, %rd31, 3;
	add.s64 	%rd32, %rd2, %rd121;
	ld.global.u64 	%rd122, [%rd32];
	add.s64 	%rd123, %rd1, %rd121;
	ld.global.u64 	%rd33, [%rd123];
	setp.ge.s64 	%p9, %rd122, %rd33;
	@%p9 bra 	$L__BB1_21;
	st.global.u64 	[%rd32], %rd33;
$L__BB1_21:
	add.s64 	%rd34, %rd15, 1;
	and.b64  	%rd124, %rd34, -4294967296;
	setp.ne.s64 	%p10, %rd124, 0;
	@%p10 bra 	$L__BB1_23;
	cvt.u32.u64 	%r58, %rd6;
	cvt.u32.u64 	%r59, %rd34;
	rem.u32 	%r60, %r59, %r58;
	cvt.u64.u32 	%rd176, %r60;
	bra.uni 	$L__BB1_24;
$L__BB1_23:
	rem.s64 	%rd176, %rd34, %rd6;
$L__BB1_24:
	and.b64  	%rd125, %rd176, -4294967296;
	setp.ne.s64 	%p11, %rd125, 0;
	@%p11 bra 	$L__BB1_26;
	cvt.u32.u64 	%r61, %rd7;
	cvt.u32.u64 	%r62, %rd176;
	div.u32 	%r63, %r62, %r61;
	cvt.u64.u32 	%rd177, %r63;
	bra.uni 	$L__BB1_27;
$L__BB1_26:
	div.s64 	%rd177, %rd176, %rd7;
$L__BB1_27:
	and.b64  	%rd126, %rd34, -4294967296;
	setp.ne.s64 	%p12, %rd126, 0;
	@%p12 bra 	$L__BB1_29;
	cvt.u32.u64 	%r64, %rd8;
	cvt.u32.u64 	%r65, %rd34;
	rem.u32 	%r66, %r65, %r64;
	cvt.u64.u32 	%rd178, %r66;
	bra.uni 	$L__BB1_30;
$L__BB1_29:
	rem.s64 	%rd178, %rd34, %rd8;
$L__BB1_30:
	and.b64  	%rd127, %rd178, -4294967296;
	setp.ne.s64 	%p13, %rd127, 0;
	@%p13 bra 	$L__BB1_32;
	cvt.u32.u64 	%r67, %rd9;
	cvt.u32.u64 	%r68, %rd178;
	div.u32 	%r69, %r68, %r67;
	cvt.u64.u32 	%rd179, %r69;
	bra.uni 	$L__BB1_33;
$L__BB1_32:
	div.s64 	%rd179, %rd178, %rd9;
$L__BB1_33:
	and.b64  	%rd128, %rd34, -4294967296;
	setp.ne.s64 	%p14, %rd128, 0;
	@%p14 bra 	$L__BB1_35;
	cvt.u32.u64 	%r70, %rd9;
	cvt.u32.u64 	%r71, %rd34;
	rem.u32 	%r72, %r71, %r70;
	cvt.u64.u32 	%rd180, %r72;
	bra.uni 	$L__BB1_36;
$L__BB1_35:
	rem.s64 	%rd180, %rd34, %rd9;
$L__BB1_36:
	mad.lo.s64 	%rd130, %rd177, %rd9, %rd179;
	cvt.u64.u32 	%rd131, %r2;
	mad.lo.s64 	%rd50, %rd130, %rd131, %rd180;
	setp.ge.s64 	%p15, %rd50, %rd10;
	@%p15 bra 	$L__BB1_39;
	shl.b64 	%rd132, %rd50, 3;
	add.s64 	%rd51, %rd2, %rd132;
	ld.global.u64 	%rd133, [%rd51];
	add.s64 	%rd134, %rd1, %rd132;
	ld.global.u64 	%rd52, [%rd134];
	setp.ge.s64 	%p16, %rd133, %rd52;
	@%p16 bra 	$L__BB1_39;
	st.global.u64 	[%rd51], %rd52;
$L__BB1_39:
	and.b64  	%rd181, %rd11, 4294967294;
	add.s64 	%rd170, %rd170, 2;
	add.s64 	%rd169, %rd169, -2;
	setp.ne.s64 	%p17, %rd169, 0;
	@%p17 bra 	$L__BB1_3;
$L__BB1_40:
	and.b64  	%rd135, %rd11, 1;
	setp.eq.b64 	%p18, %rd135, 1;
	not.pred 	%p19, %p18;
	@%p19 bra 	$L__BB1_59;
	add.s64 	%rd57, %rd181, %rd5;
	and.b64  	%rd136, %rd57, -4294967296;
	setp.ne.s64 	%p20, %rd136, 0;
	@%p20 bra 	$L__BB1_43;
	cvt.u32.u64 	%r73, %rd6;
	cvt.u32.u64 	%r74, %rd57;
	rem.u32 	%r75, %r74, %r73;
	cvt.u64.u32 	%rd182, %r75;
	bra.uni 	$L__BB1_44;
$L__BB1_43:
	rem.s64 	%rd182, %rd57, %rd6;
$L__BB1_44:
	and.b64  	%rd137, %rd182, -4294967296;
	setp.ne.s64 	%p21, %rd137, 0;
	@%p21 bra 	$L__BB1_46;
	cvt.u32.u64 	%r76, %rd7;
	cvt.u32.u64 	%r77, %rd182;
	div.u32 	%r78, %r77, %r76;
	cvt.u64.u32 	%rd183, %r78;
	bra.uni 	$L__BB1_47;
$L__BB1_46:
	div.s64 	%rd183, %rd182, %rd7;
$L__BB1_47:
	@%p20 bra 	$L__BB1_49;
	cvt.u32.u64 	%r79, %rd8;
	cvt.u32.u64 	%r80, %rd57;
	rem.u32 	%r81, %r80, %r79;
	cvt.u64.u32 	%rd184, %r81;
	bra.uni 	$L__BB1_50;
$L__BB1_49:
	rem.s64 	%rd184, %rd57, %rd8;
$L__BB1_50:
	and.b64  	%rd139, %rd184, -4294967296;
	setp.ne.s64 	%p23, %rd139, 0;
	@%p23 bra 	$L__BB1_52;
	cvt.u32.u64 	%r82, %rd9;
	cvt.u32.u64 	%r83, %rd184;
	div.u32 	%r84, %r83, %r82;
	cvt.u64.u32 	%rd185, %r84;
	bra.uni 	$L__BB1_53;
$L__BB1_52:
	div.s64 	%rd185, %rd184, %rd9;
$L__BB1_53:
	@%p20 bra 	$L__BB1_55;
	cvt.u32.u64 	%r85, %rd9;
	cvt.u32.u64 	%r86, %rd57;
	rem.u32 	%r87, %r86, %r85;
	cvt.u64.u32 	%rd186, %r87;
	bra.uni 	$L__BB1_56;
$L__BB1_55:
	rem.s64 	%rd186, %rd57, %rd9;
$L__BB1_56:
	mad.lo.s64 	%rd142, %rd183, %rd9, %rd185;
	cvt.u64.u32 	%rd143, %r2;
	mad.lo.s64 	%rd73, %rd142, %rd143, %rd186;
	setp.ge.s64 	%p25, %rd73, %rd10;
	@%p25 bra 	$L__BB1_59;
	shl.b64 	%rd144, %rd73, 3;
	add.s64 	%rd74, %rd2, %rd144;
	ld.global.u64 	%rd145, [%rd74];
	add.s64 	%rd146, %rd1, %rd144;
	ld.global.u64 	%rd75, [%rd146];
	setp.ge.s64 	%p26, %rd145, %rd75;
	@%p26 bra 	$L__BB1_59;
	st.global.u64 	[%rd74], %rd75;
$L__BB1_59:
	cvt.u64.u32 	%rd147, %r18;
	mov.u32 	%r88, %ctaid.y;
	mov.u32 	%r89, %tid.y;
	mad.lo.s32 	%r90, %r16, %r6, %r89;
	mov.u32 	%r91, %tid.x;
	mad.lo.s32 	%r92, %r90, %r5, %r91;
	cvt.u64.u32 	%rd148, %r92;
	mul.lo.s32 	%r93, %r9, %r10;
	cvt.u64.u32 	%rd149, %r93;
	mul.wide.u32 	%rd150, %r88, %r9;
	add.s64 	%rd151, %rd150, %rd4;
	mad.lo.s64 	%rd152, %rd149, %rd147, %rd151;
	cvt.u64.u32 	%rd153, %r8;
	mad.lo.s64 	%rd154, %rd152, %rd153, %rd148;
	cvt.s64.s16 	%rd76, %rd154;
	cvt.u64.u32 	%rd155, %r13;
	setp.ge.s64 	%p27, %rd76, %rd155;
	@%p27 bra 	$L__BB1_78;
	mul.wide.u32 	%rd156, %r12, %r11;
	add.s64 	%rd77, %rd156, %rd76;
	mul.lo.s32 	%r94, %r3, %r20;
	mul.lo.s32 	%r95, %r94, %r2;
	mul.lo.s32 	%r96, %r95, %r1;
	cvt.u64.u32 	%rd78, %r96;
	and.b64  	%rd157, %rd77, -4294967296;
	setp.ne.s64 	%p28, %rd157, 0;
	@%p28 bra 	$L__BB1_62;
	cvt.u32.u64 	%r97, %rd78;
	cvt.u32.u64 	%r98, %rd77;
	rem.u32 	%r99, %r98, %r97;
	cvt.u64.u32 	%rd187, %r99;
	bra.uni 	$L__BB1_63;
$L__BB1_62:
	rem.s64 	%rd187, %rd77, %rd78;
$L__BB1_63:
	mul.lo.s32 	%r100, %r3, %r2;
	mul.lo.s32 	%r101, %r100, %r1;
	cvt.u64.u32 	%rd82, %r101;
	and.b64  	%rd158, %rd187, -4294967296;
	setp.ne.s64 	%p29, %rd158, 0;
	@%p29 bra 	$L__BB1_65;
	cvt.u32.u64 	%r102, %rd82;
	cvt.u32.u64 	%r103, %rd187;
	div.u32 	%r104, %r103, %r102;
	cvt.u64.u32 	%rd188, %r104;
	bra.uni 	$L__BB1_66;
$L__BB1_65:
	div.s64 	%rd188, %rd187, %rd82;
$L__BB1_66:
	mul.lo.s32 	%r105, %r2, %r1;
	cvt.u64.u32 	%rd86, %r105;
	setp.ne.s64 	%p30, %rd157, 0;
	@%p30 bra 	$L__BB1_68;
	cvt.u32.u64 	%r106, %rd86;
	cvt.u32.u64 	%r107, %rd77;
	rem.u32 	%r108, %r107, %r106;
	cvt.u64.u32 	%rd189, %r108;
	bra.uni 	$L__BB1_69;
$L__BB1_68:
	rem.s64 	%rd189, %rd77, %rd86;
$L__BB1_69:
	cvt.u64.u32 	%rd90, %r1;
	and.b64  	%rd160, %rd189, -4294967296;
	setp.ne.s64 	%p31, %rd160, 0;
	@%p31 bra 	$L__BB1_71;
	cvt.u32.u64 	%r109, %rd90;
	cvt.u32.u64 	%r110, %rd189;
	div.u32 	%r111, %r110, %r109;
	cvt.u64.u32 	%rd190, %r111;
	bra.uni 	$L__BB1_72;
$L__BB1_71:
	div.s64 	%rd190, %rd189, %rd90;
$L__BB1_72:
	setp.ne.s64 	%p32, %rd157, 0;
	@%p32 bra 	$L__BB1_74;
	cvt.u32.u64 	%r112, %rd90;
	cvt.u32.u64 	%r113, %rd77;
	rem.u32 	%r114, %r113, %r112;
	cvt.u64.u32 	%rd191, %r114;
	bra.uni 	$L__BB1_75;
$L__BB1_74:
	rem.s64 	%rd191, %rd77, %rd90;
$L__BB1_75:
	cvt.u64.u32 	%rd162, %r2;
	mad.lo.s64 	%rd164, %rd188, %rd90, %rd190;
	mad.lo.s64 	%rd97, %rd164, %rd162, %rd191;
	mul.lo.s32 	%r115, %r19, %r19;
	cvt.u64.u32 	%rd165, %r115;
	setp.ge.s64 	%p33, %rd97, %rd165;
	@%p33 bra 	$L__BB1_78;
	shl.b64 	%rd166, %rd97, 3;
	add.s64 	%rd98, %rd2, %rd166;
	ld.global.u64 	%rd167, [%rd98];
	add.s64 	%rd168, %rd1, %rd166;
	ld.global.u64 	%rd99, [%rd168];
	setp.ge.s64 	%p34, %rd167, %rd99;
	@%p34 bra 	$L__BB1_78;
	st.global.u64 	[%rd98], %rd99;
$L__BB1_78:
	ret;

}
	// .globl	_Z32CalculateFinalMatrix_boilerplatePlS_i4dim3S0_
.visible .entry _Z32CalculateFinalMatrix_boilerplatePlS_i4dim3S0_(
	.param .u64 .ptr .align 1 _Z32CalculateFinalMatrix_boilerplatePlS_i4dim3S0__param_0,
	.param .u64 .ptr .align 1 _Z32CalculateFinalMatrix_boilerplatePlS_i4dim3S0__param_1,
	.param .u32 _Z32CalculateFinalMatrix_boilerplatePlS_i4dim3S0__param_2,
	.param .align 4 .b8 _Z32CalculateFinalMatrix_boilerplatePlS_i4dim3S0__param_3[12],
	.param .align 4 .b8 _Z32CalculateFinalMatrix_boilerplatePlS_i4dim3S0__param_4[12]
)
{
	.reg .pred 	%p<47>;
	.reg .b32 	%r<185>;
	.reg .b64 	%rd<337>;

	ld.param.u32 	%r5, [_Z32CalculateFinalMatrix_boilerplatePlS_i4dim3S0__param_4+8];
	ld.param.u32 	%r3, [_Z32CalculateFinalMatrix_boilerplatePlS_i4dim3S0__param_4];
	ld.param.u32 	%r4, [_Z32CalculateFinalMatrix_boilerplatePlS_i4dim3S0__param_4+4];
	ld.param.u32 	%r22, [_Z32CalculateFinalMatrix_boilerplatePlS_i4dim3S0__param_3+8];
	ld.param.u32 	%r1, [_Z32CalculateFinalMatrix_boilerplatePlS_i4dim3S0__param_3];
	ld.param.u32 	%r2, [_Z32CalculateFinalMatrix_boilerplatePlS_i4dim3S0__param_3+4];
	ld.param.u64 	%rd157, [_Z32CalculateFinalMatrix_boilerplatePlS_i4dim3S0__param_0];
	ld.param.u64 	%rd158, [_Z32CalculateFinalMatrix_boilerplatePlS_i4dim3S0__param_1];
	ld.param.u32 	%r21, [_Z32CalculateFinalMatrix_boilerplatePlS_i4dim3S0__param_2];
	cvta.to.global.u64 	%rd1, %rd157;
	cvta.to.global.u64 	%rd2, %rd158;
	mul.lo.s32 	%r6, %r2, %r1;
	mul.lo.s32 	%r23, %r6, %r22;
	mul.lo.s32 	%r24, %r23, %r4;
	mul.lo.s32 	%r25, %r24, %r3;
	mul.lo.s32 	%r26, %r25, %r5;
	mov.u32 	%r7, %ntid.x;
	mov.u32 	%r8, %ntid.y;
	mul.lo.s32 	%r9, %r7, %r8;
	mov.u32 	%r27, %ntid.z;
	mul.lo.s32 	%r10, %r9, %r27;
	mov.u32 	%r11, %nctaid.x;
	mul.lo.s32 	%r28, %r10, %r11;
	mov.u32 	%r12, %nctaid.y;
	mul.lo.s32 	%r29, %r28, %r12;
	mov.u32 	%r30, %nctaid.z;
	mul.lo.s32 	%r13, %r29, %r30;
	div.u32 	%r14, %r26, %r13;
	cvt.u64.u32 	%rd3, %r14;
	mul.lo.s32 	%r31, %r14, %r13;
	sub.s32 	%r15, %r26, %r31;
	mov.u32 	%r16, %tid.x;
	mov.u32 	%r17, %tid.y;
	mov.u32 	%r18, %tid.z;
	mov.u32 	%r32, %ctaid.x;
	cvt.u64.u32 	%rd4, %r32;
	mov.u32 	%r19, %ctaid.y;
	mov.u32 	%r20, %ctaid.z;
	setp.gt.u32 	%p1, %r13, %r26;
	@%p1 bra 	$L__BB2_92;
	cvt.u32.u64 	%r33, %rd3;
	mul.lo.s32 	%r34, %r17, %r7;
	cvt.u64.u32 	%rd160, %r34;
	mul.lo.s32 	%r35, %r11, %r12;
	mul.wide.u32 	%rd161, %r35, %r20;
	mul.wide.u32 	%rd162, %r19, %r11;
	add.s64 	%rd163, %rd162, %rd4;
	add.s64 	%rd164, %rd163, %rd161;
	cvt.u64.u32 	%rd165, %r10;
	mad.lo.s32 	%r36, %r9, %r18, %r16;
	cvt.u64.u32 	%rd166, %r36;
	mad.lo.s64 	%rd167, %rd164, %rd165, %rd166;
	add.s64 	%rd168, %rd167, %rd160;
	mul.lo.s64 	%rd5, %rd168, %rd3;
	mul.lo.s32 	%r37, %r6, %r5;
	mul.lo.s32 	%r38, %r4, %r3;
	mul.lo.s32 	%r39, %r38, %r37;
	cvt.u64.u32 	%rd6, %r39;
	mul.lo.s32 	%r40, %r5, %r1;
	mul.lo.s32 	%r41, %r38, %r40;
	cvt.u64.u32 	%rd7, %r41;
	mul.lo.s32 	%r42, %r38, %r5;
	cvt.u64.u32 	%rd8, %r42;
	cvt.u64.u32 	%rd9, %r38;
	cvt.u64.u32 	%rd10, %r3;
	shl.b32 	%r43, %r21, 1;
	cvt.s64.s32 	%rd11, %r43;
	mul.lo.s32 	%r44, %r21, %r21;
	shl.b32 	%r45, %r44, 2;
	cvt.s64.s32 	%rd12, %r45;
	cvt.s64.s32 	%rd13, %r21;
	max.u64 	%rd14, %rd3, 1;
	setp.lt.u32 	%p2, %r33, 2;
	mov.b64 	%rd316, 0;
	@%p2 bra 	$L__BB2_62;
	and.b64  	%rd316, %rd14, 4294967294;
	mov.b64 	%rd295, 0;
	mov.u64 	%rd294, %rd316;
$L__BB2_3:
	add.s64 	%rd18, %rd295, %rd5;
	and.b64  	%rd170, %rd18, -4294967296;
	setp.ne.s64 	%p3, %rd170, 0;
	@%p3 bra 	$L__BB2_5;
	cvt.u32.u64 	%r46, %rd6;
	cvt.u32.u64 	%r47, %rd18;
	rem.u32 	%r48, %r47, %r46;
	cvt.u64.u32 	%rd296, %r48;
	bra.uni 	$L__BB2_6;
$L__BB2_5:
	rem.s64 	%rd296, %rd18, %rd6;
$L__BB2_6:
	and.b64  	%rd171, %rd296, -4294967296;
	setp.ne.s64 	%p4, %rd171, 0;
	@%p4 bra 	$L__BB2_8;
	cvt.u32.u64 	%r49, %rd7;
	cvt.u32.u64 	%r50, %rd296;
	div.u32 	%r51, %r50, %r49;
	cvt.u64.u32 	%rd297, %r51;
	bra.uni 	$L__BB2_9;
$L__BB2_8:
	div.s64 	%rd297, %rd296, %rd7;
$L__BB2_9:
	@%p3 bra 	$L__BB2_11;
	cvt.u32.u64 	%r52, %rd7;
	cvt.u32.u64 	%r53, %rd18;
	rem.u32 	%r54, %r53, %r52;
	cvt.u64.u32 	%rd298, %r54;
	bra.uni 	$L__BB2_12;
$L__BB2_11:
	rem.s64 	%rd298, %rd18, %rd7;
$L__BB2_12:
	and.b64  	%rd173, %rd298, -4294967296;
	setp.ne.s64 	%p6, %rd173, 0;
	@%p6 bra 	$L__BB2_14;
	cvt.u32.u64 	%r55, %rd8;
	cvt.u32.u64 	%r56, %rd298;
	div.u32 	%r57, %r56, %r55;
	cvt.u64.u32 	%rd299, %r57;
	bra.uni 	$L__BB2_15;
$L__BB2_14:
	div.s64 	%rd299, %rd298, %rd8;
$L__BB2_15:
	@%p3 bra 	$L__BB2_17;
	cvt.u32.u64 	%r58, %rd9;
	cvt.u32.u64 	%r59, %rd18;
	rem.u32 	%r60, %r59, %r58;
	cvt.u64.u32 	%rd300, %r60;
	bra.uni 	$L__BB2_18;
$L__BB2_17:
	rem.s64 	%rd300, %rd18, %rd9;
$L__BB2_18:
	and.b64  	%rd175, %rd300, -4294967296;
	setp.ne.s64 	%p8, %rd175, 0;
	@%p8 bra 	$L__BB2_20;
	cvt.u32.u64 	%r61, %rd10;
	cvt.u32.u64 	%r62, %rd300;
	div.u32 	%r63, %r62, %r61;
	cvt.u64.u32 	%rd301, %r63;
	bra.uni 	$L__BB2_21;
$L__BB2_20:
	div.s64 	%rd301, %rd300, %rd10;
$L__BB2_21:
	@%p3 bra 	$L__BB2_23;
	cvt.u32.u64 	%r64, %rd10;
	cvt.u32.u64 	%r65, %rd18;
	rem.u32 	%r66, %r65, %r64;
	cvt.u64.u32 	%rd302, %r66;
	bra.uni 	$L__BB2_24;
$L__BB2_23:
	rem.s64 	%rd302, %rd18, %rd10;
$L__BB2_24:
	cvt.u64.u32 	%rd177, %r2;
	mad.lo.s64 	%rd178, %rd297, %rd177, %rd299;
	mad.lo.s64 	%rd179, %rd178, %rd10, %rd301;
	cvt.u64.u32 	%rd180, %r4;
	mad.lo.s64 	%rd40, %rd179, %rd180, %rd302;
	or.b64  	%rd181, %rd40, %rd11;
	and.b64  	%rd182, %rd181, -4294967296;
	setp.ne.s64 	%p10, %rd182, 0;
	@%p10 bra 	$L__BB2_26;
	cvt.u32.u64 	%r67, %rd11;
	cvt.u32.u64 	%r68, %rd40;
	div.u32 	%r69, %r68, %r67;
	mul.lo.s32 	%r70, %r69, %r67;
	sub.s32 	%r71, %r68, %r70;
	cvt.u64.u32 	%rd303, %r69;
	cvt.u64.u32 	%rd304, %r71;
	bra.uni 	$L__BB2_27;
$L__BB2_26:
	div.s64 	%rd303, %rd40, %rd11;
	mul.lo.s64 	%rd183, %rd303, %rd11;
	sub.s64 	%rd304, %rd40, %rd183;
$L__BB2_27:
	setp.ge.s64 	%p11, %rd40, %rd12;
	@%p11 bra 	$L__BB2_32;
	or.b64  	%rd184, %rd303, %rd13;
	and.b64  	%rd185, %rd184, -4294967296;
	setp.ne.s64 	%p12, %rd185, 0;
	@%p12 bra 	$L__BB2_30;
	cvt.u32.u64 	%r72, %rd13;
	cvt.u32.u64 	%r73, %rd303;
	rem.u32 	%r74, %r73, %r72;
	cvt.u64.u32 	%rd305, %r74;
	bra.uni 	$L__BB2_31;
$L__BB2_30:
	rem.s64 	%rd305, %rd303, %rd13;
$L__BB2_31:
	cvt.u32.u64 	%r75, %rd304;
	rem.s32 	%r76, %r75, %r21;
	cvt.s64.s32 	%rd186, %r76;
	mul.lo.s64 	%rd187, %rd13, %rd303;
	shl.b64 	%rd188, %rd187, 1;
	add.s64 	%rd189, %rd188, %rd304;
	shl.b64 	%rd190, %rd189, 3;
	add.s64 	%rd191, %rd2, %rd190;
	ld.global.u64 	%rd192, [%rd191];
	mad.lo.s64 	%rd193, %rd305, %rd13, %rd186;
	shl.b64 	%rd194, %rd193, 3;
	add.s64 	%rd195, %rd1, %rd194;
	ld.global.u64 	%rd196, [%rd195];
	mul.lo.s64 	%rd197, %rd196, %rd192;
	st.global.u64 	[%rd191], %rd197;
$L__BB2_32:
	add.s64 	%rd50, %rd18, 1;
	and.b64  	%rd198, %rd50, -4294967296;
	setp.ne.s64 	%p13, %rd198, 0;
	@%p13 bra 	$L__BB2_34;
	cvt.u32.u64 	%r77, %rd6;
	cvt.u32.u64 	%r78, %rd50;
	rem.u32 	%r79, %r78, %r77;
	cvt.u64.u32 	%rd306, %r79;
	bra.uni 	$L__BB2_35;
$L__BB2_34:
	rem.s64 	%rd306, %rd50, %rd6;
$L__BB2_35:
	and.b64  	%rd199, %rd306, -4294967296;
	setp.ne.s64 	%p14, %rd199, 0;
	@%p14 bra 	$L__BB2_37;
	cvt.u32.u64 	%r80, %rd7;
	cvt.u32.u64 	%r81, %rd306;
	div.u32 	%r82, %r81, %r80;
	cvt.u64.u32 	%rd307, %r82;
	bra.uni 	$L__BB2_38;
$L__BB2_37:
	div.s64 	%rd307, %rd306, %rd7;
$L__BB2_38:
	@%p13 bra 	$L__BB2_40;
	cvt.u32.u64 	%r83, %rd7;
	cvt.u32.u64 	%r84, %rd50;
	rem.u32 	%r85, %r84, %r83;
	cvt.u64.u32 	%rd308, %r85;
	bra.uni 	$L__BB2_41;
$L__BB2_40:
	rem.s64 	%rd308, %rd50, %rd7;
$L__BB2_41:
	and.b64  	%rd201, %rd308, -4294967296;
	setp.ne.s64 	%p16, %rd201, 0;
	@%p16 bra 	$L__BB2_43;
	cvt.u32.u64 	%r86, %rd8;
	cvt.u32.u64 	%r87, %rd308;
	div.u32 	%r88, %r87, %r86;
	cvt.u64.u32 	%rd309, %r88;
	bra.uni 	$L__BB2_44;
$L__BB2_43:
	div.s64 	%rd309, %rd308, %rd8;
$L__BB2_44:
	@%p13 bra 	$L__BB2_46;
	cvt.u32.u64 	%r89, %rd9;
	cvt.u32.u64 	%r90, %rd50;
	rem.u32 	%r91, %r90, %r89;
	cvt.u64.u32 	%rd310, %r91;
	bra.uni 	$L__BB2_47;
$L__BB2_46:
	rem.s64 	%rd310, %rd50, %rd9;
$L__BB2_47:
	and.b64  	%rd203, %rd310, -4294967296;
	setp.ne.s64 	%p18, %rd203, 0;
	@%p18 bra 	$L__BB2_49;
	cvt.u32.u64 	%r92, %rd10;
	cvt.u32.u64 	%r93, %rd310;
	div.u32 	%r94, %r93, %r92;
	cvt.u64.u32 	%rd311, %r94;
	bra.uni 	$L__BB2_50;
$L__BB2_49:
	div.s64 	%rd311, %rd310, %rd10;
$L__BB2_50:
	@%p13 bra 	$L__BB2_52;
	cvt.u32.u64 	%r95, %rd10;
	cvt.u32.u64 	%r96, %rd50;
	rem.u32 	%r97, %r96, %r95;
	cvt.u64.u32 	%rd312, %r97;
	bra.uni 	$L__BB2_53;
$L__BB2_52:
	rem.s64 	%rd312, %rd50, %rd10;
$L__BB2_53:
	cvt.u64.u32 	%rd205, %r2;
	mad.lo.s64 	%rd206, %rd307, %rd205, %rd309;
	mad.lo.s64 	%rd207, %rd206, %rd10, %rd311;
	cvt.u64.u32 	%rd208, %r4;
	mad.lo.s64 	%rd72, %rd207, %rd208, %rd312;
	or.b64  	%rd209, %rd72, %rd11;
	and.b64  	%rd210, %rd209, -4294967296;
	setp.ne.s64 	%p20, %rd210, 0;
	@%p20 bra 	$L__BB2_55;
	cvt.u32.u64 	%r98, %rd11;
	cvt.u32.u64 	%r99, %rd72;
	div.u32 	%r100, %r99, %r98;
	mul.lo.s32 	%r101, %r100, %r98;
	sub.s32 	%r102, %r99, %r101;
	cvt.u64.u32 	%rd313, %r100;
	cvt.u64.u32 	%rd314, %r102;
	bra.uni 	$L__BB2_56;
$L__BB2_55:
	div.s64 	%rd313, %rd72, %rd11;
	mul.lo.s64 	%rd211, %rd313, %rd11;
	sub.s64 	%rd314, %rd72, %rd211;
$L__BB2_56:
	setp.ge.s64 	%p21, %rd72, %rd12;
	@%p21 bra 	$L__BB2_61;
	or.b64  	%rd212, %rd313, %rd13;
	and.b64  	%rd213, %rd212, -4294967296;
	setp.ne.s64 	%p22, %rd213, 0;
	@%p22 bra 	$L__BB2_59;
	cvt.u32.u64 	%r103, %rd13;
	cvt.u32.u64 	%r104, %rd313;
	rem.u32 	%r105, %r104, %r103;
	cvt.u64.u32 	%rd315, %r105;
	bra.uni 	$L__BB2_60;
$L__BB2_59:
	rem.s64 	%rd315, %rd313, %rd13;
$L__BB2_60:
	cvt.u32.u64 	%r106, %rd314;
	rem.s32 	%r107, %r106, %r21;
	cvt.s64.s32 	%rd214, %r107;
	mul.lo.s64 	%rd215, %rd13, %rd313;
	shl.b64 	%rd216, %rd215, 1;
	add.s64 	%rd217, %rd216, %rd314;
	shl.b64 	%rd218, %rd217, 3;
	add.s64 	%rd219, %rd2, %rd218;
	ld.global.u64 	%rd220, [%rd219];
	mad.lo.s64 	%rd221, %rd315, %rd13, %rd214;
	shl.b64 	%rd222, %rd221, 3;
	add.s64 	%rd223, %rd1, %rd222;
	ld.global.u64 	%rd224, [%rd223];
	mul.lo.s64 	%rd225, %rd224, %rd220;
	st.global.u64 	[%rd219], %rd225;
$L__BB2_61:
	add.s64 	%rd295, %rd295, 2;
	add.s64 	%rd294, %rd294, -2;
	setp.ne.s64 	%p23, %rd294, 0;
	@%p23 bra 	$L__BB2_3;
$L__BB2_62:
	and.b64  	%rd226, %rd14, 1;
	setp.eq.b64 	%p24, %rd226, 1;
	not.pred 	%p25, %p24;
	@%p25 bra 	$L__BB2_92;
	add.s64 	%rd85, %rd316, %rd5;
	and.b64  	%rd227, %rd85, -4294967296;
	setp.ne.s64 	%p26, %rd227, 0;
	@%p26 bra 	$L__BB2_65;
	cvt.u32.u64 	%r108, %rd6;
	cvt.u32.u64 	%r109, %rd85;
	rem.u32 	%r110, %r109, %r108;
	cvt.u64.u32 	%rd317, %r110;
	bra.uni 	$L__BB2_66;
$L__BB2_65:
	rem.s64 	%rd317, %rd85, %rd6;
$L__BB2_66:
	and.b64  	%rd228, %rd317, -4294967296;
	setp.ne.s64 	%p27, %rd228, 0;
	@%p27 bra 	$L__BB2_68;
	cvt.u32.u64 	%r111, %rd7;
	cvt.u32.u64 	%r112, %rd317;
	div.u32 	%r113, %r112, %r111;
	cvt.u64.u32 	%rd318, %r113;
	bra.uni 	$L__BB2_69;
$L__BB2_68:
	div.s64 	%rd318, %rd317, %rd7;
$L__BB2_69:
	setp.ne.s64 	%p28, %rd227, 0;
	@%p28 bra 	$L__BB2_71;
	cvt.u32.u64 	%r114, %rd7;
	cvt.u32.u64 	%r115, %rd85;
	rem.u32 	%r116, %r115, %r114;
	cvt.u64.u32 	%rd319, %r116;
	bra.uni 	$L__BB2_72;
$L__BB2_71:
	rem.s64 	%rd319, %rd85, %rd7;
$L__BB2_72:
	and.b64  	%rd230, %rd319, -4294967296;
	setp.ne.s64 	%p29, %rd230, 0;
	@%p29 bra 	$L__BB2_74;
	cvt.u32.u64 	%r117, %rd8;
	cvt.u32.u64 	%r118, %rd319;
	div.u32 	%r119, %r118, %r117;
	cvt.u64.u32 	%rd320, %r119;
	bra.uni 	$L__BB2_75;
$L__BB2_74:
	div.s64 	%rd320, %rd319, %rd8;
$L__BB2_75:
	setp.ne.s64 	%p30, %rd227, 0;
	@%p30 bra 	$L__BB2_77;
	cvt.u32.u64 	%r120, %rd9;
	cvt.u32.u64 	%r121, %rd85;
	rem.u32 	%r122, %r121, %r120;
	cvt.u64.u32 	%rd321, %r122;
	bra.uni 	$L__BB2_78;
$L__BB2_77:
	rem.s64 	%rd321, %rd85, %rd9;
$L__BB2_78:
	and.b64  	%rd232, %rd321, -4294967296;
	setp.ne.s64 	%p31, %rd232, 0;
	@%p31 bra 	$L__BB2_80;
	cvt.u32.u64 	%r123, %rd10;
	cvt.u32.u64 	%r124, %rd321;
	div.u32 	%r125, %r124, %r123;
	cvt.u64.u32 	%rd322, %r125;
	bra.uni 	$L__BB2_81;
$L__BB2_80:
	div.s64 	%rd322, %rd321, %rd10;
$L__BB2_81:
	setp.ne.s64 	%p32, %rd227, 0;
	@%p32 bra 	$L__BB2_83;
	cvt.u32.u64 	%r126, %rd10;
	cvt.u32.u64 	%r127, %rd85;
	rem.u32 	%r128, %r127, %r126;
	cvt.u64.u32 	%rd323, %r128;
	bra.uni 	$L__BB2_84;
$L__BB2_83:
	rem.s64 	%rd323, %rd85, %rd10;
$L__BB2_84:
	cvt.u64.u32 	%rd234, %r2;
	mad.lo.s64 	%rd235, %rd318, %rd234, %rd320;
	mad.lo.s64 	%rd236, %rd235, %rd10, %rd322;
	cvt.u64.u32 	%rd237, %r4;
	mad.lo.s64 	%rd107, %rd236, %rd237, %rd323;
	or.b64  	%rd238, %rd107, %rd11;
	and.b64  	%rd239, %rd238, -4294967296;
	setp.ne.s64 	%p33, %rd239, 0;
	@%p33 bra 	$L__BB2_86;
	cvt.u32.u64 	%r129, %rd11;
	cvt.u32.u64 	%r130, %rd107;
	div.u32 	%r131, %r130, %r129;
	mul.lo.s32 	%r132, %r131, %r129;
	sub.s32 	%r133, %r130, %r132;
	cvt.u64.u32 	%rd324, %r131;
	cvt.u64.u32 	%rd325, %r133;
	bra.uni 	$L__BB2_87;
$L__BB2_86:
	div.s64 	%rd324, %rd107, %rd11;
	mul.lo.s64 	%rd240, %rd324, %rd11;
	sub.s64 	%rd325, %rd107, %rd240;
$L__BB2_87:
	setp.ge.s64 	%p34, %rd107, %rd12;
	@%p34 bra 	$L__BB2_92;
	or.b64  	%rd241, %rd324, %rd13;
	and.b64  	%rd242, %rd241, -4294967296;
	setp.ne.s64 	%p35, %rd242, 0;
	@%p35 bra 	$L__BB2_90;
	cvt.u32.u64 	%r134, %rd13;
	cvt.u32.u64 	%r135, %rd324;
	rem.u32 	%r136, %r135, %r134;
	cvt.u64.u32 	%rd326, %r136;
	bra.uni 	$L__BB2_91;
$L__BB2_90:
	rem.s64 	%rd326, %rd324, %rd13;
$L__BB2_91:
	cvt.u32.u64 	%r137, %rd325;
	rem.s32 	%r138, %r137, %r21;
	cvt.s64.s32 	%rd243, %r138;
	mul.lo.s64 	%rd244, %rd13, %rd324;
	shl.b64 	%rd245, %rd244, 1;
	add.s64 	%rd246, %rd245, %rd325;
	shl.b64 	%rd247, %rd246, 3;
	add.s64 	%rd248, %rd2, %rd247;
	ld.global.u64 	%rd249, [%rd248];
	mad.lo.s64 	%rd250, %rd326, %rd13, %rd243;
	shl.b64 	%rd251, %rd250, 3;
	add.s64 	%rd252, %rd1, %rd251;
	ld.global.u64 	%rd253, [%rd252];
	mul.lo.s64 	%rd254, %rd253, %rd249;
	st.global.u64 	[%rd248], %rd254;
$L__BB2_92:
	cvt.u64.u32 	%rd255, %r20;
	mad.lo.s32 	%r139, %r18, %r8, %r17;
	mad.lo.s32 	%r140, %r139, %r7, %r16;
	cvt.u64.u32 	%rd256, %r140;
	mul.lo.s32 	%r141, %r11, %r12;
	cvt.u64.u32 	%rd257, %r141;
	mul.wide.u32 	%rd258, %r19, %r11;
	add.s64 	%rd259, %rd258, %rd4;
	mad.lo.s64 	%rd260, %rd257, %rd255, %rd259;
	cvt.u64.u32 	%rd261, %r10;
	mad.lo.s64 	%rd262, %rd260, %rd261, %rd256;
	cvt.s64.s16 	%rd117, %rd262;
	cvt.u64.u32 	%rd263, %r15;
	setp.ge.s64 	%p36, %rd117, %rd263;
	@%p36 bra 	$L__BB2_122;
	mul.wide.u32 	%rd264, %r14, %r13;
	add.s64 	%rd118, %rd264, %rd117;
	mul.lo.s32 	%r142, %r6, %r5;
	mul.lo.s32 	%r143, %r142, %r4;
	mul.lo.s32 	%r144, %r143, %r3;
	cvt.u64.u32 	%rd119, %r144;
	and.b64  	%rd265, %rd118, -4294967296;
	setp.ne.s64 	%p37, %rd265, 0;
	@%p37 bra 	$L__BB2_95;
	cvt.u32.u64 	%r145, %rd119;
	cvt.u32.u64 	%r146, %rd118;
	rem.u32 	%r147, %r146, %r145;
	cvt.u64.u32 	%rd327, %r147;
	bra.uni 	$L__BB2_96;
$L__BB2_95:
	rem.s64 	%rd327, %rd118, %rd119;
$L__BB2_96:
	mul.lo.s32 	%r148, %r5, %r1;
	mul.lo.s32 	%r149, %r148, %r4;
	mul.lo.s32 	%r150, %r149, %r3;
	cvt.u64.u32 	%rd123, %r150;
	and.b64  	%rd266, %rd327, -4294967296;
	setp.ne.s64 	%p38, %rd266, 0;
	@%p38 bra 	$L__BB2_98;
	cvt.u32.u64 	%r151, %rd123;
	cvt.u32.u64 	%r152, %rd327;
	div.u32 	%r153, %r152, %r151;
	cvt.u64.u32 	%rd328, %r153;
	bra.uni 	$L__BB2_99;
$L__BB2_98:
	div.s64 	%rd328, %rd327, %rd123;
$L__BB2_99:
	setp.ne.s64 	%p39, %rd265, 0;
	@%p39 bra 	$L__BB2_101;
	cvt.u32.u64 	%r154, %rd123;
	cvt.u32.u64 	%r155, %rd118;
	rem.u32 	%r156, %r155, %r154;
	cvt.u64.u32 	%rd329, %r156;
	bra.uni 	$L__BB2_102;
$L__BB2_101:
	rem.s64 	%rd329, %rd118, %rd123;
$L__BB2_102:
	mul.lo.s32 	%r157, %r5, %r4;
	mul.lo.s32 	%r158, %r157, %r3;
	cvt.u64.u32 	%rd130, %r158;
	and.b64  	%rd268, %rd329, -4294967296;
	setp.ne.s64 	%p40, %rd268, 0;
	@%p40 bra 	$L__BB2_104;
	cvt.u32.u64 	%r159, %rd130;
	cvt.u32.u64 	%r160, %rd329;
	div.u32 	%r161, %r160, %r159;
	cvt.u64.u32 	%rd330, %r161;
	bra.uni 	$L__BB2_105;
$L__BB2_104:
	div.s64 	%rd330, %rd329, %rd130;
$L__BB2_105:
	mul.lo.s32 	%r162, %r4, %r3;
	cvt.u64.u32 	%rd134, %r162;
	setp.ne.s64 	%p41, %rd265, 0;
	@%p41 bra 	$L__BB2_107;
	cvt.u32.u64 	%r163, %rd134;
	cvt.u32.u64 	%r164, %rd118;
	rem.u32 	%r165, %r164, %r163;
	cvt.u64.u32 	%rd331, %r165;
	bra.uni 	$L__BB2_108;
$L__BB2_107:
	rem.s64 	%rd331, %rd118, %rd134;
$L__BB2_108:
	cvt.u64.u32 	%rd138, %r3;
	and.b64  	%rd270, %rd331, -4294967296;
	setp.ne.s64 	%p42, %rd270, 0;
	@%p42 bra 	$L__BB2_110;
	cvt.u32.u64 	%r166, %rd138;
	cvt.u32.u64 	%r167, %rd331;
	div.u32 	%r168, %r167, %r166;
	cvt.u64.u32 	%rd332, %r168;
	bra.uni 	$L__BB2_111;
$L__BB2_110:
	div.s64 	%rd332, %rd331, %rd138;
$L__BB2_111:
	setp.ne.s64 	%p43, %rd265, 0;
	@%p43 bra 	$L__BB2_113;
	cvt.u32.u64 	%r169, %rd138;
	cvt.u32.u64 	%r170, %rd118;
	rem.u32 	%r171, %r170, %r169;
	cvt.u64.u32 	%rd333, %r171;
	bra.uni 	$L__BB2_114;
$L__BB2_113:
	rem.s64 	%rd333, %rd118, %rd138;
$L__BB2_114:
	cvt.u64.u32 	%rd272, %r2;
	cvt.u64.u32 	%rd273, %r4;
	mad.lo.s64 	%rd274, %rd328, %rd272, %rd330;
	mad.lo.s64 	%rd275, %rd274, %rd138, %rd332;
	mad.lo.s64 	%rd145, %rd275, %rd273, %rd333;
	shl.b32 	%r172, %r21, 1;
	cvt.s64.s32 	%rd146, %r172;
	or.b64  	%rd276, %rd145, %rd146;
	and.b64  	%rd277, %rd276, -4294967296;
	setp.ne.s64 	%p44, %rd277, 0;
	@%p44 bra 	$L__BB2_116;
	cvt.u32.u64 	%r173, %rd146;
	cvt.u32.u64 	%r174, %rd145;
	div.u32 	%r175, %r174, %r173;
	mul.lo.s32 	%r176, %r175, %r173;
	sub.s32 	%r177, %r174, %r176;
	cvt.u64.u32 	%rd334, %r175;
	cvt.u64.u32 	%rd335, %r177;
	bra.uni 	$L__BB2_117;
$L__BB2_116:
	div.s64 	%rd334, %rd145, %rd146;
	mul.lo.s64 	%rd278, %rd334, %rd146;
	sub.s64 	%rd335, %rd145, %rd278;
$L__BB2_117:
	mul.lo.s32 	%r178, %r21, %r21;
	shl.b32 	%r179, %r178, 2;
	cvt.s64.s32 	%rd279, %r179;
	setp.ge.s64 	%p45, %rd145, %rd279;
	@%p45 bra 	$L__BB2_122;
	cvt.s64.s32 	%rd153, %r21;
	or.b64  	%rd280, %rd334, %rd153;
	and.b64  	%rd281, %rd280, -4294967296;
	setp.ne.s64 	%p46, %rd281, 0;
	@%p46 bra 	$L__BB2_120;
	cvt.u32.u64 	%r180, %rd153;
	cvt.u32.u64 	%r181, %rd334;
	rem.u32 	%r182, %r181, %r180;
	cvt.u64.u32 	%rd336, %r182;
	bra.uni 	$L__BB2_121;
$L__BB2_120:
	rem.s64 	%rd336, %rd334, %rd153;
$L__BB2_121:
	cvt.u32.u64 	%r183, %rd335;
	rem.s32 	%r184, %r183, %r21;
	cvt.s64.s32 	%rd282, %r184;
	mul.lo.s64 	%rd283, %rd153, %rd334;
	shl.b64 	%rd284, %rd283, 1;
	add.s64 	%rd285, %rd284, %rd335;
	shl.b64 	%rd286, %rd285, 3;
	add.s64 	%rd287, %rd2, %rd286;
	ld.global.u64 	%rd288, [%rd287];
	mad.lo.s64 	%rd289, %rd336, %rd153, %rd282;
	shl.b64 	%rd290, %rd289, 3;
	add.s64 	%rd291, %rd1, %rd290;
	ld.global.u64 	%rd292, [%rd291];
	mul.lo.s64 	%rd293, %rd292, %rd288;
	st.global.u64 	[%rd287], %rd293;
$L__BB2_122:
	ret;

}


// ===== COMPILED SASS (sm_100) =====

	.target	sm_100

	.elftype	@"ET_EXEC"


//--------------------- .note.nv.tkinfo           --------------------------
	.section	.note.nv.tkinfo,"",@"SHT_NOTE"
	.sectionflags	@"SHF_NOTE_NV_TKINFO"
	.tkinfo
        /*0018*/ 	.word	0x00000002
        /*0030*/ 	.string	""
        /*0030*/ 	.string	"ptxas"
        /*0030*/ 	.string	"Cuda compilation tools, release 13.0, V13.0.88"
        /*0030*/ 	.string	"Build cuda_13.0.r13.0/compiler.36424714_0"
        /*0030*/ 	.string	"-arch sm_100 -m 64 "



//--------------------- .note.nv.cuinfo           --------------------------
	.section	.note.nv.cuinfo,"",@"SHT_NOTE"
	.sectionflags	@"SHF_NOTE_NV_CUINFO"
        /*0018*/ 	.short	0x0002
        /*001a*/ 	.short	0x0064
        /*001c*/ 	.short	0x0082
	.zero		2


//--------------------- .nv.info                  --------------------------
	.section	.nv.info,"",@"SHT_CUDA_INFO"
	.align	4


	//----- nvinfo : EIATTR_REGCOUNT
	.align		4
        /*0000*/ 	.byte	0x04, 0x2f
        /*0002*/ 	.short	(.L_1 - .L_0)
	.align		4
.L_0:
        /*0004*/ 	.word	index@(_Z36CalculateHadamardProduct_boilerplatePlS_i4dim3S0_)
        /*0008*/ 	.word	0x0000001a


	//----- nvinfo : EIATTR_FRAME_SIZE
	.align		4
.L_1:
        /*000c*/ 	.byte	0x04, 0x11
        /*000e*/ 	.short	(.L_3 - .L_2)
	.align		4
.L_2:
        /*0010*/ 	.word	index@($__internal_5_$__cuda_sm20_rem_s64)
        /*0014*/ 	.word	0x00000000


	//----- nvinfo : EIATTR_FRAME_SIZE
	.align		4
.L_3:
        /*0018*/ 	.byte	0x04, 0x11
        /*001a*/ 	.short	(.L_5 - .L_4)
	.align		4
.L_4:
        /*001c*/ 	.word	index@($__internal_4_$__cuda_sm20_div_s64)
        /*0020*/ 	.word	0x00000000


	//----- nvinfo : EIATTR_FRAME_SIZE
	.align		4
.L_5:
        /*0024*/ 	.byte	0x04, 0x11
        /*0026*/ 	.short	(.L_7 - .L_6)
	.align		4
.L_6:
        /*0028*/ 	.word	index@(_Z36CalculateHadamardProduct_boilerplatePlS_i4dim3S0_)
        /*002c*/ 	.word	0x00000000


	//----- nvinfo : EIATTR_REGCOUNT
	.align		4
.L_7:
        /*0030*/ 	.byte	0x04, 0x2f
        /*0032*/ 	.short	(.L_9 - .L_8)
	.align		4
.L_8:
        /*0034*/ 	.word	index@(_Z28FindWeightMatrix_boilerplatePlS_i4dim3S0_)
        /*0038*/ 	.word	0x0000001c


	//----- nvinfo : EIATTR_FRAME_SIZE
	.align		4
.L_9:
        /*003c*/ 	.byte	0x04, 0x11
        /*003e*/ 	.short	(.L_11 - .L_10)
	.align		4
.L_10:
        /*0040*/ 	.word	index@($__internal_3_$__cuda_sm20_rem_s64)
        /*0044*/ 	.word	0x00000000


	//----- nvinfo : EIATTR_FRAME_SIZE
	.align		4
.L_11:
        /*0048*/ 	.byte	0x04, 0x11
        /*004a*/ 	.short	(.L_13 - .L_12)
	.align		4
.L_12:
        /*004c*/ 	.word	index@($__internal_2_$__cuda_sm20_div_s64)
        /*0050*/ 	.word	0x00000000


	//----- nvinfo : EIATTR_FRAME_SIZE
	.align		4
.L_13:
        /*0054*/ 	.byte	0x04, 0x11
        /*0056*/ 	.short	(.L_15 - .L_14)
	.align		4
.L_14:
        /*0058*/ 	.word	index@(_Z28FindWeightMatrix_boilerplatePlS_i4dim3S0_)
        /*005c*/ 	.word	0x00000000


	//----- nvinfo : EIATTR_REGCOUNT
	.align		4
.L_15:
        /*0060*/ 	.byte	0x04, 0x2f
        /*0062*/ 	.short	(.L_17 - .L_16)
	.align		4
.L_16:
        /*0064*/ 	.word	index@(_Z32CalculateFinalMatrix_boilerplatePlS_i4dim3S0_)
        /*0068*/ 	.word	0x00000026


	//----- nvinfo : EIATTR_FRAME_SIZE
	.align		4
.L_17:
        /*006c*/ 	.byte	0x04, 0x11
        /*006e*/ 	.short	(.L_19 - .L_18)
	.align		4
.L_18:
        /*0070*/ 	.word	index@($__internal_1_$__cuda_sm20_rem_s64)
        /*0074*/ 	.word	0x00000000


	//----- nvinfo : EIATTR_FRAME_SIZE
	.align		4
.L_19:
        /*0078*/ 	.byte	0x04, 0x11
        /*007a*/ 	.short	(.L_21 - .L_20)
	.align		4
.L_20:
        /*007c*/ 	.word	index@($__internal_0_$__cuda_sm20_div_s64)
        /*0080*/ 	.word	0x00000000


	//----- nvinfo : EIATTR_FRAME_SIZE
	.align		4
.L_21:
        /*0084*/ 	.byte	0x04, 0x11
        /*0086*/ 	.short	(.L_23 - .L_22)
	.align		4
.L_22:
        /*0088*/ 	.word	index@(_Z32CalculateFinalMatrix_boilerplatePlS_i4dim3S0_)
        /*008c*/ 	.word	0x00000000


	//----- nvinfo : EIATTR_MIN_STACK_SIZE
	.align		4
.L_23:
        /*0090*/ 	.byte	0x04, 0x12
        /*0092*/ 	.short	(.L_25 - .L_24)
	.align		4
.L_24:
        /*0094*/ 	.word	index@(_Z32CalculateFinalMatrix_boilerplatePlS_i4dim3S0_)
        /*0098*/ 	.word	0x00000000


	//----- nvinfo : EIATTR_MIN_STACK_SIZE
	.align		4
.L_25:
        /*009c*/ 	.byte	0x04, 0x12
        /*009e*/ 	.short	(.L_27 - .L_26)
	.align		4
.L_26:
        /*00a0*/ 	.word	index@(_Z28FindWeightMatrix_boilerplatePlS_i4dim3S0_)
        /*00a4*/ 	.word	0x00000000


	//----- nvinfo : EIATTR_MIN_STACK_SIZE
	.align		4
.L_27:
        /*00a8*/ 	.byte	0x04, 0x12
        /*00aa*/ 	.short	(.L_29 - .L_28)
	.align		4
.L_28:
        /*00ac*/ 	.word	index@(_Z36CalculateHadamardProduct_boilerplatePlS_i4dim3S0_)
        /*00b0*/ 	.word	0x00000000
.L_29:


//--------------------- .nv.compat                --------------------------
	.section	.nv.compat,"",@"SHT_CUDA_COMPAT_INFO"
	.align	4
        /*0000*/ 	.byte	0x02, 0x09, 0x00, 0x00, 0x02, 0x02, 0x01, 0x00, 0x02, 0x05, 0x05, 0x00, 0x03, 0x07, 0x01, 0x01
        /*0010*/ 	.byte	0x02, 0x03, 0x00, 0x00, 0x02, 0x06, 0x01, 0x00, 0x04, 0x0b, 0x08, 0x00, 0x09, 0x00, 0x00, 0x00
        /*0020*/ 	.byte	0x00, 0x00, 0x00, 0x00


//--------------------- .nv.info._Z32CalculateFinalMatrix_boilerplatePlS_i4dim3S0_ --------------------------
	.section	.nv.info._Z32CalculateFinalMatrix_boilerplatePlS_i4dim3S0_,"",@"SHT_CUDA_INFO"
	.sectionflags	@""
	.align	4


	//----- nvinfo : EIATTR_CUDA_API_VERSION
	.align		4
        /*0000*/ 	.byte	0x04, 0x37
        /*0002*/ 	.short	(.L_31 - .L_30)
.L_30:
        /*0004*/ 	.word	0x00000082


	//----- nvinfo : EIATTR_KPARAM_INFO
	.align		4
.L_31:
        /*0008*/ 	.byte	0x04, 0x17
        /*000a*/ 	.short	(.L_33 - .L_32)
.L_32:
        /*000c*/ 	.word	0x00000000
        /*0010*/ 	.short	0x0004
        /*0012*/ 	.short	0x0020
        /*0014*/ 	.byte	0x00, 0xf0, 0x31, 0x00


	//----- nvinfo : EIATTR_KPARAM_INFO
	.align		4
.L_33:
        /*0018*/ 	.byte	0x04, 0x17
        /*001a*/ 	.short	(.L_35 - .L_34)
.L_34:
        /*001c*/ 	.word	0x00000000
        /*0020*/ 	.short	0x0003
        /*0022*/ 	.short	0x0014
        /*0024*/ 	.byte	0x00, 0xf0, 0x31, 0x00


	//----- nvinfo : EIATTR_KPARAM_INFO
	.align		4
.L_35:
        /*0028*/ 	.byte	0x04, 0x17
        /*002a*/ 	.short	(.L_37 - .L_36)
.L_36:
        /*002c*/ 	.word	0x00000000
        /*0030*/ 	.short	0x0002
        /*0032*/ 	.short	0x0010
        /*0034*/ 	.byte	0x00, 0xf0, 0x11, 0x00


	//----- nvinfo : EIATTR_KPARAM_INFO
	.align		4
.L_37:
        /*0038*/ 	.byte	0x04, 0x17
        /*003a*/ 	.short	(.L_39 - .L_38)
.L_38:
        /*003c*/ 	.word	0x00000000
        /*0040*/ 	.short	0x0001
        /*0042*/ 	.short	0x0008
        /*0044*/ 	.byte	0x00, 0xf5, 0x21, 0x00


	//----- nvinfo : EIATTR_KPARAM_INFO
	.align		4
.L_39:
        /*0048*/ 	.byte	0x04, 0x17
        /*004a*/ 	.short	(.L_41 - .L_40)
.L_40:
        /*004c*/ 	.word	0x00000000
        /*0050*/ 	.short	0x0000
        /*0052*/ 	.short	0x0000
        /*0054*/ 	.byte	0x00, 0xf5, 0x21, 0x00


	//----- nvinfo : EIATTR_SPARSE_MMA_MASK
	.align		4
.L_41:
        /*0058*/ 	.byte	0x03, 0x50
        /*005a*/ 	.short	0x0000


	//----- nvinfo : EIATTR_MAXREG_COUNT
	.align		4
        /*005c*/ 	.byte	0x03, 0x1b
        /*005e*/ 	.short	0x00ff


	//----- nvinfo : EIATTR_MERCURY_ISA_VERSION
	.align		4
        /*0060*/ 	.byte	0x03, 0x5f
        /*0062*/ 	.short	0x0101


	//----- nvinfo : EIATTR_VRC_CTA_INIT_COUNT
	.align		4
        /*0064*/ 	.byte	0x02, 0x4a
	.zero		1
	.zero		1


	//----- nvinfo : EIATTR_EXIT_INSTR_OFFSETS
	.align		4
        /*0068*/ 	.byte	0x04, 0x1c
        /*006a*/ 	.short	(.L_43 - .L_42)


	//   ....[0]....
.L_42:
        /*006c*/ 	.word	0x00004840


	//   ....[1]....
        /*0070*/ 	.word	0x00005b10


	//   ....[2]....
        /*0074*/ 	.word	0x00006000


	//----- nvinfo : EIATTR_CRS_STACK_SIZE
	.align		4
.L_43:
        /*0078*/ 	.byte	0x04, 0x1e
        /*007a*/ 	.short	(.L_45 - .L_44)
.L_44:
        /*007c*/ 	.word	0x00000000


	//----- nvinfo : EIATTR_CBANK_PARAM_SIZE
	.align		4
.L_45:
        /*0080*/ 	.byte	0x03, 0x19
        /*0082*/ 	.short	0x002c


	//----- nvinfo : EIATTR_PARAM_CBANK
	.align		4
        /*0084*/ 	.byte	0x04, 0x0a
        /*0086*/ 	.short	(.L_47 - .L_46)
	.align		4
.L_46:
        /*0088*/ 	.word	index@(.nv.constant0._Z32CalculateFinalMatrix_boilerplatePlS_i4dim3S0_)
        /*008c*/ 	.short	0x0380
        /*008e*/ 	.short	0x002c


	//----- nvinfo : EIATTR_SW_WAR
	.align		4
.L_47:
        /*0090*/ 	.byte	0x04, 0x36
        /*0092*/ 	.short	(.L_49 - .L_48)
.L_48:
        /*0094*/ 	.word	0x00000008
.L_49:


//--------------------- .nv.info._Z28FindWeightMatrix_boilerplatePlS_i4dim3S0_ --------------------------
	.section	.nv.info._Z28FindWeightMatrix_boilerplatePlS_i4dim3S0_,"",@"SHT_CUDA_INFO"
	.sectionflags	@""
	.align	4


	//----- nvinfo : EIATTR_CUDA_API_VERSION
	.align		4
        /*0000*/ 	.byte	0x04, 0x37
        /*0002*/ 	.short	(.L_51 - .L_50)
.L_50:
        /*0004*/ 	.word	0x00000082


	//----- nvinfo : EIATTR_KPARAM_INFO
	.align		4
.L_51:
        /*0008*/ 	.byte	0x04, 0x17
        /*000a*/ 	.short	(.L_53 - .L_52)
.L_52:
        /*000c*/ 	.word	0x00000000
        /*0010*/ 	.short	0x0004
        /*0012*/ 	.short	0x0020
        /*0014*/ 	.byte	0x00, 0xf0, 0x31, 0x00


	//----- nvinfo : EIATTR_KPARAM_INFO
	.align		4
.L_53:
        /*0018*/ 	.byte	0x04, 0x17
        /*001a*/ 	.short	(.L_55 - .L_54)
.L_54:
        /*001c*/ 	.word	0x00000000
        /*0020*/ 	.short	0x0003
        /*0022*/ 	.short	0x0014
        /*0024*/ 	.byte	0x00, 0xf0, 0x31, 0x00


	//----- nvinfo : EIATTR_KPARAM_INFO
	.align		4
.L_55:
        /*0028*/ 	.byte	0x04, 0x17
        /*002a*/ 	.short	(.L_57 - .L_56)
.L_56:
        /*002c*/ 	.word	0x00000000
        /*0030*/ 	.short	0x0002
        /*0032*/ 	.short	0x0010
        /*0034*/ 	.byte	0x00, 0xf0, 0x11, 0x00


	//----- nvinfo : EIATTR_KPARAM_INFO
	.align		4
.L_57:
        /*0038*/ 	.byte	0x04, 0x17
        /*003a*/ 	.short	(.L_59 - .L_58)
.L_58:
        /*003c*/ 	.word	0x00000000
        /*0040*/ 	.short	0x0001
        /*0042*/ 	.short	0x0008
        /*0044*/ 	.byte	0x00, 0xf5, 0x21, 0x00


	//----- nvinfo : EIATTR_KPARAM_INFO
	.align		4
.L_59:
        /*0048*/ 	.byte	0x04, 0x17
        /*004a*/ 	.short	(.L_61 - .L_60)
.L_60:
        /*004c*/ 	.word	0x00000000
        /*0050*/ 	.short	0x0000
        /*0052*/ 	.short	0x0000
        /*0054*/ 	.byte	0x00, 0xf5, 0x21, 0x00


	//----- nvinfo : EIATTR_SPARSE_MMA_MASK
	.align		4
.L_61:
        /*0058*/ 	.byte	0x03, 0x50
        /*005a*/ 	.short	0x0000


	//----- nvinfo : EIATTR_MAXREG_COUNT
	.align		4
        /*005c*/ 	.byte	0x03, 0x1b
        /*005e*/ 	.short	0x00ff


	//----- nvinfo : EIATTR_MERCURY_ISA_VERSION
	.align		4
        /*0060*/ 	.byte	0x03, 0x5f
        /*0062*/ 	.short	0x0101


	//----- nvinfo : EIATTR_VRC_CTA_INIT_COUNT
	.align		4
        /*0064*/ 	.byte	0x02, 0x4a
	.zero		1
	.zero		1


	//----- nvinfo : EIATTR_EXIT_INSTR_OFFSETS
	.align		4
        /*0068*/ 	.byte	0x04, 0x1c
        /*006a*/ 	.short	(.L_63 - .L_62)


	//   ....[0]....
.L_62:
        /*006c*/ 	.word	0x00002730


	//   ....[1]....
        /*0070*/ 	.word	0x00003230


	//   ....[2]....
        /*0074*/ 	.word	0x000032f0


	//   ....[3]....
        /*0078*/ 	.word	0x00003310


	//----- nvinfo : EIATTR_CRS_STACK_SIZE
	.align		4
.L_63:
        /*007c*/ 	.byte	0x04, 0x1e
        /*007e*/ 	.short	(.L_65 - .L_64)
.L_64:
        /*0080*/ 	.word	0x00000000


	//----- nvinfo : EIATTR_CBANK_PARAM_SIZE
	.align		4
.L_65:
        /*0084*/ 	.byte	0x03, 0x19
        /*0086*/ 	.short	0x002c


	//----- nvinfo : EIATTR_PARAM_CBANK
	.align		4
        /*0088*/ 	.byte	0x04, 0x0a
        /*008a*/ 	.short	(.L_67 - .L_66)
	.align		4
.L_66:
        /*008c*/ 	.word	index@(.nv.constant0._Z28FindWeightMatrix_boilerplatePlS_i4dim3S0_)
        /*0090*/ 	.short	0x0380
        /*0092*/ 	.short	0x002c


	//----- nvinfo : EIATTR_SW_WAR
	.align		4
.L_67:
        /*0094*/ 	.byte	0x04, 0x36
        /*0096*/ 	.short	(.L_69 - .L_68)
.L_68:
        /*0098*/ 	.word	0x00000008
.L_69:


//--------------------- .nv.info._Z36CalculateHadamardProduct_boilerplatePlS_i4dim3S0_ --------------------------
	.section	.nv.info._Z36CalculateHadamardProduct_boilerplatePlS_i4dim3S0_,"",@"SHT_CUDA_INFO"
	.sectionflags	@""
	.align	4


	//----- nvinfo : EIATTR_CUDA_API_VERSION
	.align		4
        /*0000*/ 	.byte	0x04, 0x37
        /*0002*/ 	.short	(.L_71 - .L_70)
.L_70:
        /*0004*/ 	.word	0x00000082


	//----- nvinfo : EIATTR_KPARAM_INFO
	.align		4
.L_71:
        /*0008*/ 	.byte	0x04, 0x17
        /*000a*/ 	.short	(.L_73 - .L_72)
.L_72:
        /*000c*/ 	.word	0x00000000
        /*0010*/ 	.short	0x0004
        /*0012*/ 	.short	0x0020
        /*0014*/ 	.byte	0x00, 0xf0, 0x31, 0x00


	//----- nvinfo : EIATTR_KPARAM_INFO
	.align		4
.L_73:
        /*0018*/ 	.byte	0x04, 0x17
        /*001a*/ 	.short	(.L_75 - .L_74)
.L_74:
        /*001c*/ 	.word	0x00000000
        /*0020*/ 	.short	0x0003
        /*0022*/ 	.short	0x0014
        /*0024*/ 	.byte	0x00, 0xf0, 0x31, 0x00


	//----- nvinfo : EIATTR_KPARAM_INFO
	.align		4
.L_75:
        /*0028*/ 	.byte	0x04, 0x17
        /*002a*/ 	.short	(.L_77 - .L_76)
.L_76:
        /*002c*/ 	.word	0x00000000
        /*0030*/ 	.short	0x0002
        /*0032*/ 	.short	0x0010
        /*0034*/ 	.byte	0x00, 0xf0, 0x11, 0x00


	//----- nvinfo : EIATTR_KPARAM_INFO
	.align		4
.L_77:
        /*0038*/ 	.byte	0x04, 0x17
        /*003a*/ 	.short	(.L_79 - .L_78)
.L_78:
        /*003c*/ 	.word	0x00000000
        /*0040*/ 	.short	0x0001
        /*0042*/ 	.short	0x0008
        /*0044*/ 	.byte	0x00, 0xf5, 0x21, 0x00


	//----- nvinfo : EIATTR_KPARAM_INFO
	.align		4
.L_79:
        /*0048*/ 	.byte	0x04, 0x17
        /*004a*/ 	.short	(.L_81 - .L_80)
.L_80:
        /*004c*/ 	.word	0x00000000
        /*0050*/ 	.short	0x0000
        /*0052*/ 	.short	0x0000
        /*0054*/ 	.byte	0x00, 0xf5, 0x21, 0x00


	//----- nvinfo : EIATTR_SPARSE_MMA_MASK
	.align		4
.L_81:
        /*0058*/ 	.byte	0x03, 0x50
        /*005a*/ 	.short	0x0000


	//----- nvinfo : EIATTR_MAXREG_COUNT
	.align		4
        /*005c*/ 	.byte	0x03, 0x1b
        /*005e*/ 	.short	0x00ff


	//----- nvinfo : EIATTR_MERCURY_ISA_VERSION
	.align		4
        /*0060*/ 	.byte	0x03, 0x5f
        /*0062*/ 	.short	0x0101


	//----- nvinfo : EIATTR_VRC_CTA_INIT_COUNT
	.align		4
        /*0064*/ 	.byte	0x02, 0x4a
	.zero		1
	.zero		1


	//----- nvinfo : EIATTR_EXIT_INSTR_OFFSETS
	.align		4
        /*0068*/ 	.byte	0x04, 0x1c
        /*006a*/ 	.short	(.L_83 - .L_82)


	//   ....[0]....
.L_82:
        /*006c*/ 	.word	0x00003c10


	//   ....[1]....
        /*0070*/ 	.word	0x00004650


	//   ....[2]....
        /*0074*/ 	.word	0x00004760


	//----- nvinfo : EIATTR_CRS_STACK_SIZE
	.align		4
.L_83:
        /*0078*/ 	.byte	0x04, 0x1e
        /*007a*/ 	.short	(.L_85 - .L_84)
.L_84:
        /*007c*/ 	.word	0x00000000


	//----- nvinfo : EIATTR_CBANK_PARAM_SIZE
	.align		4
.L_85:
        /*0080*/ 	.byte	0x03, 0x19
        /*0082*/ 	.short	0x002c


	//----- nvinfo : EIATTR_PARAM_CBANK
	.align		4
        /*0084*/ 	.byte	0x04, 0x0a
        /*0086*/ 	.short	(.L_87 - .L_86)
	.align		4
.L_86:
        /*0088*/ 	.word	index@(.nv.constant0._Z36CalculateHadamardProduct_boilerplatePlS_i4dim3S0_)
        /*008c*/ 	.short	0x0380
        /*008e*/ 	.short	0x002c


	//----- nvinfo : EIATTR_SW_WAR
	.align		4
.L_87:
        /*0090*/ 	.byte	0x04, 0x36
        /*0092*/ 	.short	(.L_89 - .L_88)
.L_88:
        /*0094*/ 	.word	0x00000008
.L_89:


//--------------------- .nv.callgraph             --------------------------
	.section	.nv.callgraph,"",@"SHT_CUDA_CALLGRAPH"
	.align	4
	.sectionentsize	8
	.align		4
        /*0000*/ 	.word	0x00000000
	.align		4
        /*0004*/ 	.word	0xffffffff
	.align		4
        /*0008*/ 	.word	0x00000000
	.align		4
        /*000c*/ 	.word	0xfffffffe
	.align		4
        /*0010*/ 	.word	0x00000000
	.align		4
        /*0014*/ 	.word	0xfffffffd
	.align		4
        /*0018*/ 	.word	0x00000000
	.align		4
        /*001c*/ 	.word	0xfffffffc


//--------------------- .text._Z32CalculateFinalMatrix_boilerplatePlS_i4dim3S0_ --------------------------
	.section	.text._Z32CalculateFinalMatrix_boilerplatePlS_i4dim3S0_,"ax",@progbits
	.align	128
        .global         _Z32CalculateFinalMatrix_boilerplatePlS_i4dim3S0_
        .type           _Z32CalculateFinalMatrix_boilerplatePlS_i4dim3S0_,@function
        .size           _Z32CalculateFinalMatrix_boilerplatePlS_i4dim3S0_,(.L_x_265 - _Z32CalculateFinalMatrix_boilerplatePlS_i4dim3S0_)
        .other          _Z32CalculateFinalMatrix_boilerplatePlS_i4dim3S0_,@"STO_CUDA_ENTRY STV_DEFAULT"
_Z32CalculateFinalMatrix_boilerplatePlS_i4dim3S0_:
.text._Z32CalculateFinalMatrix_boilerplatePlS_i4dim3S0_:
[----:B------:R-:W-:Y:S01]  /*0000*/  LDC R1, c[0x0][0x37c] ;  /* 0x0000df00ff017b82 */ /* 0x000fe20000000800 */
[----:B------:R-:W0:Y:S01]  /*0010*/  LDCU UR30, c[0x0][0x360] ;  /* 0x00006c00ff1e77ac */ /* 0x000e220008000800 */
[----:B------:R-:W1:Y:S06]  /*0020*/  S2R R3, SR_TID.Z ;  /* 0x0000000000037919 */ /* 0x000e6c0000002300 */
[----:B------:R-:W2:Y:S01]  /*0030*/  S2UR UR36, SR_CTAID.Y ;  /* 0x00000000002479c3 */ /* 0x000ea20000002600 */
[----:B------:R-:W0:Y:S01]  /*0040*/  LDCU UR31, c[0x0][0x364] ;  /* 0x00006c80ff1f77ac */ /* 0x000e220008000800 */
[----:B------:R-:W3:Y:S06]  /*0050*/  LDCU UR13, c[0x0][0x368] ;  /* 0x00006d00ff0d77ac */ /* 0x000eec0008000800 */
[----:B------:R-:W4:Y:S01]  /*0060*/  S2UR UR37, SR_CTAID.Z ;  /* 0x00000000002579c3 */ /* 0x000f220000002700 */
[----:B------:R-:W5:Y:S01]  /*0070*/  LDCU UR32, c[0x0][0x370] ;  /* 0x00006e00ff2077ac */ /* 0x000f620008000800 */
[----:B------:R-:W2:Y:S01]  /*0080*/  LDCU UR33, c[0x0][0x374] ;  /* 0x00006e80ff2177ac */ /* 0x000ea20008000800 */
[----:B------:R-:W1:Y:S01]  /*0090*/  LDCU UR12, c[0x0][0x378] ;  /* 0x00006f00ff0c77ac */ /* 0x000e620008000800 */
[----:B0-----:R-:W-:Y:S01]  /*00a0*/  UIMAD UR18, UR30, UR31, URZ ;  /* 0x0000001f1e1272a4 */ /* 0x001fe2000f8e02ff */
[----:B------:R-:W0:Y:S03]  /*00b0*/  LDCU.128 UR8, c[0x0][0x390] ;  /* 0x00007200ff0877ac */ /* 0x000e260008000c00 */
[----:B---3--:R-:W-:Y:S01]  /*00c0*/  UIMAD UR13, UR18, UR13, URZ ;  /* 0x0000000d120d72a4 */ /* 0x008fe2000f8e02ff */
[----:B------:R-:W3:Y:S03]  /*00d0*/  LDCU.64 UR6, c[0x0][0x3a0] ;  /* 0x00007400ff0677ac */ /* 0x000ee60008000a00 */
[----:B-----5:R-:W-:Y:S01]  /*00e0*/  UIMAD UR4, UR13, UR32, URZ ;  /* 0x000000200d0472a4 */ /* 0x020fe2000f8e02ff */
[----:B------:R-:W5:Y:S03]  /*00f0*/  LDCU UR20, c[0x0][0x3a8] ;  /* 0x00007500ff1477ac */ /* 0x000f660008000800 */
[----:B--2---:R-:W-:-:S02]  /*0100*/  UIMAD UR4, UR4, UR33, URZ ;  /* 0x00000021040472a4 */ /* 0x004fc4000f8e02ff */
[----:B0-----:R-:W-:Y:S02]  /*0110*/  UIMAD UR14, UR10, UR9, URZ ;  /* 0x000000090a0e72a4 */ /* 0x001fe4000f8e02ff */
[----:B-1----:R-:W-:Y:S02]  /*0120*/  UIMAD UR12, UR4, UR12, URZ ;  /* 0x0000000c040c72a4 */ /* 0x002fe4000f8e02ff */
[----:B------:R-:W-:Y:S02]  /*0130*/  UIMAD UR11, UR14, UR11, URZ ;  /* 0x0000000b0e0b72a4 */ /* 0x000fe4000f8e02ff */
[----:B------:R-:W-:Y:S02]  /*0140*/  UIADD3 UR10, UPT, UPT, URZ, -UR12, URZ ;  /* 0x8000000cff0a7290 */ /* 0x000fe4000fffe0ff */
[----:B---3--:R-:W-:Y:S01]  /*0150*/  UIMAD UR11, UR11, UR7, URZ ;  /* 0x000000070b0b72a4 */ /* 0x008fe2000f8e02ff */
[----:B------:R-:W-:Y:S02]  /*0160*/  UMOV UR4, URZ ;  /* 0x000000ff00047c82 */ /* 0x000fe40008000000 */
[----:B------:R-:W0:Y:S01]  /*0170*/  I2F.U32.RP R0, UR12 ;  /* 0x0000000c00007d06 */ /* 0x000e220008209000 */
[----:B------:R-:W-:-:S02]  /*0180*/  UIMAD UR11, UR11, UR6, URZ ;  /* 0x000000060b0b72a4 */ /* 0x000fc4000f8e02ff */
[----:B------:R-:W-:Y:S02]  /*0190*/  UISETP.NE.U32.AND UP2, UPT, UR12, URZ, UPT ;  /* 0x000000ff0c00728c */ /* 0x000fe4000bf45070 */
[----:B-----5:R-:W-:Y:S01]  /*01a0*/  UIMAD UR16, UR11, UR20, URZ ;  /* 0x000000140b1072a4 */ /* 0x020fe2000f8e02ff */
[----:B------:R-:W1:Y:S02]  /*01b0*/  LDCU.64 UR28, c[0x0][0x358] ;  /* 0x00006b00ff1c77ac */ /* 0x000e640008000a00 */
[----:B0-----:R-:W0:Y:S02]  /*01c0*/  MUFU.RCP R0, R0 ;  /* 0x0000000000007308 */ /* 0x001e240000001000 */
[----:B0-----:R-:W-:Y:S02]  /*01d0*/  VIADD R2, R0, 0xffffffe ;  /* 0x0ffffffe00027836 */ /* 0x001fe40000000000 */
[----:B------:R-:W0:Y:S04]  /*01e0*/  S2R R0, SR_TID.X ;  /* 0x0000000000007919 */ /* 0x000e280000002100 */
[----:B------:R-:W2:Y:S02]  /*01f0*/  F2I.FTZ.U32.TRUNC.NTZ R2, R2 ;  /* 0x0000000200027305 */ /* 0x000ea4000021f000 */
[----:B--2---:R-:W-:-:S02]  /*0200*/  R2UR UR5, R2 ;  /* 0x00000000020572ca */ /* 0x004fc400000e0000 */
[----:B------:R-:W2:Y:S11]  /*0210*/  S2R R2, SR_TID.Y ;  /* 0x0000000000027919 */ /* 0x000eb60000002200 */
[----:B------:R-:W-:-:S04]  /*0220*/  UIMAD UR10, UR10, UR5, URZ ;  /* 0x000000050a0a72a4 */ /* 0x000fc8000f8e02ff */
[----:B------:R-:W-:-:S04]  /*0230*/  UIMAD.WIDE.U32 UR4, UR5, UR10, UR4 ;  /* 0x0000000a050472a5 */ /* 0x000fc8000f8e0004 */
[----:B------:R-:W-:-:S03]  /*0240*/  UIMAD.WIDE.U32 UR10, UR5, UR16, URZ ;  /* 0x00000010050a72a5 */ /* 0x000fc6000f8e00ff */
[----:B------:R-:W-:Y:S01]  /*0250*/  UMOV UR5, URZ ;  /* 0x000000ff00057c82 */ /* 0x000fe20008000000 */
[----:B------:R-:W-:-:S04]  /*0260*/  UIADD3 UR4, UPT, UPT, -UR11, URZ, URZ ;  /* 0x000000ff0b047290 */ /* 0x000fc8000fffe1ff */
[----:B------:R-:W-:-:S04]  /*0270*/  UIMAD UR4, UR12, UR4, UR16 ;  /* 0x000000040c0472a4 */ /* 0x000fc8000f8e0210 */
[----:B------:R-:W-:-:S11]  /*0280*/  UISETP.GE.U32.AND UP0, UPT, UR4, UR12, UPT ;  /* 0x0000000c0400728c */ /* 0x000fd6000bf06070 */
[----:B------:R-:W-:Y:S02]  /*0290*/  @UP0 UIADD3 UR4, UPT, UPT, -UR12, UR4, URZ ;  /* 0x000000040c040290 */ /* 0x000fe4000fffe1ff */
[----:B------:R-:W-:Y:S02]  /*02a0*/  @UP0 UIADD3 UR11, UPT, UPT, UR11, 0x1, URZ ;  /* 0x000000010b0b0890 */ /* 0x000fe4000fffe0ff */
[----:B------:R-:W-:Y:S02]  /*02b0*/  UISETP.GE.U32.AND UP1, UPT, UR4, UR12, UPT ;  /* 0x0000000c0400728c */ /* 0x000fe4000bf26070 */
[----:B------:R-:W-:-:S05]  /*02c0*/  UISETP.GT.U32.AND UP0, UPT, UR12, UR16, UPT ;  /* 0x000000100c00728c */ /* 0x000fca000bf04070 */
[----:B------:R-:W3:Y:S04]  /*02d0*/  S2UR UR4, SR_CTAID.X ;  /* 0x00000000000479c3 */ /* 0x000ee80000002500 */
[----:B------:R-:W-:Y:S02]  /*02e0*/  @UP1 UIADD3 UR11, UPT, UPT, UR11, 0x1, URZ ;  /* 0x000000010b0b1890 */ /* 0x000fe4000fffe0ff */
[----:B------:R-:W-:-:S04]  /*02f0*/  @!UP2 ULOP3.LUT UR11, URZ, UR12, URZ, 0x33, !UPT ;  /* 0x0000000cff0ba292 */ /* 0x000fc8000f8e33ff */
[----:B------:R-:W-:-:S04]  /*0300*/  UIADD3 UR15, UPT, UPT, -UR11, URZ, URZ ;  /* 0x000000ff0b0f7290 */ /* 0x000fc8000fffe1ff */
[----:B------:R-:W-:Y:S01]  /*0310*/  UIMAD UR15, UR12, UR15, UR16 ;  /* 0x0000000f0c0f72a4 */ /* 0x000fe2000f8e0210 */
[----:B012-4-:R-:W-:Y:S11]  /*0320*/  BRA.U UP0, `(.L_x_0) ;  /* 0x0000004500147547 */ /* 0x017ff6000b800000 */
[----:B------:R-:W-:Y:S01]  /*0330*/  UIMAD UR10, UR32, UR33, URZ ;  /* 0x00000021200a72a4 */ /* 0x000fe2000f8e02ff */
[----:B------:R-:W-:Y:S01]  /*0340*/  IMAD R4, R3, UR18, R0 ;  /* 0x0000001203047c24 */ /* 0x000fe2000f8e0200 */
[----:B---3--:R-:W-:Y:S01]  /*0350*/  UIMAD.WIDE.U32 UR16, UR32, UR36, UR4 ;  /* 0x00000024201072a5 */ /* 0x008fe2000f8e0004 */
[----:B------:R-:W-:Y:S01]  /*0360*/  IMAD.MOV.U32 R5, RZ, RZ, RZ ;  /* 0x000000ffff057224 */ /* 0x000fe200078e00ff */
[----:B------:R-:W-:Y:S02]  /*0370*/  UISETP.GT.U32.AND UP0, UPT, UR11, 0x1, UPT ;  /* 0x000000010b00788c */ /* 0x000fe4000bf04070 */
[----:B------:R-:W-:Y:S02]  /*0380*/  UIMAD.WIDE.U32 UR16, UR10, UR37, UR16 ;  /* 0x000000250a1072a5 */ /* 0x000fe4000f8e0010 */
[----:B------:R-:W-:Y:S02]  /*0390*/  UISETP.GT.U32.AND.EX UP0, UPT, URZ, URZ, UPT, UP0 ;  /* 0x000000ffff00728c */ /* 0x000fe4000bf04100 */
[----:B------:R-:W-:-:S02]  /*03a0*/  UIMAD UR10, UR8, UR8, URZ ;  /* 0x00000008080a72a4 */ /* 0x000fc4000f8e02ff */
[----:B------:R-:W-:Y:S01]  /*03b0*/  IMAD.U32 R6, RZ, RZ, UR16 ;  /* 0x00000010ff067e24 */ /* 0x000fe2000f8e00ff */
[----:B------:R-:W-:Y:S01]  /*03c0*/  UIMAD UR16, UR7, UR6, URZ ;  /* 0x00000006071072a4 */ /* 0x000fe2000f8e02ff */
[----:B------:R-:W-:Y:S01]  /*03d0*/  MOV R7, UR17 ;  /* 0x0000001100077c02 */ /* 0x000fe20008000f00 */
[----:B------:R-:W-:Y:S01]  /*03e0*/  UIMAD UR6, UR14, UR20, URZ ;  /* 0x000000140e0672a4 */ /* 0x000fe2000f8e02ff */
[----:B------:R-:W-:Y:S01]  /*03f0*/  IMAD.WIDE.U32 R4, R6, UR13, R4 ;  /* 0x0000000d06047c25 */ /* 0x000fe2000f8e0004 */
[----:B------:R-:W-:Y:S02]  /*0400*/  USEL UR23, UR11, 0x1, UP0 ;  /* 0x000000010b177887 */ /* 0x000fe40008000000 */
[----:B------:R-:W-:Y:S01]  /*0410*/  UIMAD UR18, UR6, UR16, URZ ;  /* 0x00000010061272a4 */ /* 0x000fe2000f8e02ff */
[----:B------:R-:W-:Y:S01]  /*0420*/  IMAD R7, R2, UR30, RZ ;  /* 0x0000001e02077c24 */ /* 0x000fe2000f8e02ff */
[----:B------:R-:W-:Y:S02]  /*0430*/  UIMAD UR6, UR17, UR13, URZ ;  /* 0x0000000d110672a4 */ /* 0x000fe4000f8e02ff */
[----:B------:R-:W-:-:S02]  /*0440*/  UISETP.GE.U32.AND UP0, UPT, UR11, 0x2, UPT ;  /* 0x000000020b00788c */ /* 0x000fc4000bf06070 */
[----:B------:R-:W-:Y:S01]  /*0450*/  IADD3 R10, P0, PT, R7, R4, RZ ;  /* 0x00000004070a7210 */ /* 0x000fe20007f1e0ff */
[----:B------:R-:W-:Y:S02]  /*0460*/  UIMAD UR9, UR9, UR20, URZ ;  /* 0x00000014090972a4 */ /* 0x000fe4000f8e02ff */
[----:B------:R-:W-:Y:S01]  /*0470*/  UIMAD UR17, UR16, UR20, URZ ;  /* 0x00000014101172a4 */ /* 0x000fe2000f8e02ff */
[----:B------:R-:W-:Y:S01]  /*0480*/  IADD3.X R4, PT, PT, R5, UR6, RZ, P0, !PT ;  /* 0x0000000605047c10 */ /* 0x000fe200087fe4ff */
[----:B------:R-:W-:Y:S01]  /*0490*/  IMAD.WIDE.U32 R10, R10, UR11, RZ ;  /* 0x0000000b0a0a7c25 */ /* 0x000fe2000f8e00ff */
[----:B------:R-:W-:Y:S02]  /*04a0*/  USHF.L.U32 UR38, UR8, 0x1, URZ ;  /* 0x0000000108267899 */ /* 0x000fe400080006ff */
[----:B------:R-:W-:Y:S01]  /*04b0*/  USHF.L.U32 UR20, UR10, 0x2, URZ ;  /* 0x000000020a147899 */ /* 0x000fe200080006ff */
[----:B------:R-:W-:Y:S01]  /*04c0*/  IMAD R5, R4, UR11, RZ ;  /* 0x0000000b04057c24 */ /* 0x000fe2000f8e02ff */
[----:B------:R-:W-:-:S02]  /*04d0*/  UIMAD UR19, UR16, UR9, URZ ;  /* 0x00000009101372a4 */ /* 0x000fc4000f8e02ff */
[----:B------:R-:W-:Y:S01]  /*04e0*/  USHF.R.S32.HI UR21, URZ, 0x1f, UR8 ;  /* 0x0000001fff157899 */ /* 0x000fe20008011408 */
[----:B------:R-:W-:Y:S01]  /*04f0*/  IMAD.IADD R4, R11, 0x1, R5 ;  /* 0x000000010b047824 */ /* 0x000fe200078e0205 */
[----:B------:R-:W-:Y:S02]  /*0500*/  USHF.R.S32.HI UR39, URZ, 0x1f, UR38 ;  /* 0x0000001fff277899 */ /* 0x000fe40008011426 */
[----:B------:R-:W-:Y:S01]  /*0510*/  USHF.R.S32.HI UR40, URZ, 0x1f, UR20 ;  /* 0x0000001fff287899 */ /* 0x000fe20008011414 */
[----:B------:R-:W-:Y:S01]  /*0520*/  UMOV UR9, URZ ;  /* 0x000000ff00097c82 */ /* 0x000fe20008000000 */
[----:B------:R-:W-:Y:S01]  /*0530*/  UMOV UR10, URZ ;  /* 0x000000ff000a7c82 */ /* 0x000fe20008000000 */
[----:B------:R-:W-:Y:S09]  /*0540*/  BRA.U !UP0, `(.L_x_1) ;  /* 0x0000002d08007547 */ /* 0x000ff2000b800000 */
[----:B------:R-:W0:Y:S01]  /*0550*/  LDC R5, c[0x0][0x390] ;  /* 0x0000e400ff057b82 */ /* 0x000e220000000800 */
[----:B------:R-:W-:Y:S01]  /*0560*/  ULOP3.LUT UR9, UR23, 0xfffffffe, URZ, 0xc0, !UPT ;  /* 0xfffffffe17097892 */ /* 0x000fe2000f8ec0ff */
[----:B------:R-:W1:Y:S01]  /*0570*/  LDCU UR44, c[0x0][0x390] ;  /* 0x00007200ff2c77ac */ /* 0x000e620008000800 */
[----:B------:R-:W2:Y:S01]  /*0580*/  LDCU UR42, c[0x0][0x3a0] ;  /* 0x00007400ff2a77ac */ /* 0x000ea20008000800 */
[----:B------:R-:W3:Y:S01]  /*0590*/  LDCU UR43, c[0x0][0x398] ;  /* 0x00007300ff2b77ac */ /* 0x000ee20008000800 */
[----:B------:R-:W4:Y:S01]  /*05a0*/  LDCU.64 UR34, c[0x0][0x3a0] ;  /* 0x00007400ff2277ac */ /* 0x000f220008000a00 */
[----:B------:R-:W0:Y:S01]  /*05b0*/  LDCU.128 UR24, c[0x0][0x380] ;  /* 0x00007000ff1877ac */ /* 0x000e220008000c00 */
[----:B------:R-:W-:Y:S01]  /*05c0*/  UMOV UR7, URZ ;  /* 0x000000ff00077c82 */ /* 0x000fe20008000000 */
[----:B------:R-:W-:Y:S01]  /*05d0*/  UMOV UR8, URZ ;  /* 0x000000ff00087c82 */ /* 0x000fe20008000000 */
[----:B------:R-:W-:Y:S01]  /*05e0*/  UMOV UR6, URZ ;  /* 0x000000ff00067c82 */ /* 0x000fe20008000000 */
[----:B------:R-:W-:-:S05]  /*05f0*/  UMOV UR22, UR9 ;  /* 0x0000000900167c82 */ /* 0x000fca0008000000 */
.L_x_60:
[----:B0-----:R-:W-:Y:S01]  /*0600*/  IADD3 R15, P0, PT, R10, UR7, RZ ;  /* 0x000000070a0f7c10 */ /* 0x001fe2000ff1e0ff */
[----:B------:R-:W-:Y:S01]  /*0610*/  UIADD3 UR22, UP0, UPT, UR22, -0x2, URZ ;  /* 0xfffffffe16167890 */ /* 0x000fe2000ff1e0ff */
[----:B------:R-:W-:Y:S02]  /*0620*/  BSSY.RECONVERGENT B0, `(.L_x_2) ;  /* 0x0000020000007945 */ /* 0x000fe40003800200 */
[----:B------:R-:W-:Y:S01]  /*0630*/  IADD3.X R14, PT, PT, R4, UR8, RZ, P0, !PT ;  /* 0x00000008040e7c10 */ /* 0x000fe200087fe4ff */
[----:B------:R-:W-:Y:S02]  /*0640*/  UIADD3.X UR6, UPT, UPT, UR6, -0x1, URZ, UP0, !UPT ;  /* 0xffffffff06067890 */ /* 0x000fe400087fe4ff */
[----:B------:R-:W-:Y:S01]  /*0650*/  UISETP.NE.U32.AND UP0, UPT, UR22, URZ, UPT ;  /* 0x000000ff1600728c */ /* 0x000fe2000bf05070 */
[----:B------:R-:W-:-:S03]  /*0660*/  ISETP.NE.U32.AND P1, PT, R14, RZ, PT ;  /* 0x000000ff0e00720c */ /* 0x000fc60003f25070 */
[----:B------:R-:W-:-:S10]  /*0670*/  UISETP.NE.AND.EX UP0, UPT, UR6, URZ, UPT, UP0 ;  /* 0x000000ff0600728c */ /* 0x000fd4000bf05300 */
[----:B------:R-:W-:Y:S05]  /*0680*/  @P1 BRA `(.L_x_3) ;  /* 0x00000000004c1947 */ /* 0x000fea0003800000 */
[----:B------:R-:W5:Y:S01]  /*0690*/  I2F.U32.RP R8, UR18 ;  /* 0x0000001200087d06 */ /* 0x000f620008209000 */
[----:B------:R-:W-:Y:S01]  /*06a0*/  IMAD R9, RZ, RZ, -UR18 ;  /* 0x80000012ff097e24 */ /* 0x000fe2000f8e02ff */
[----:B------:R-:W-:-:S06]  /*06b0*/  ISETP.NE.U32.AND P2, PT, RZ, UR18, PT ;  /* 0x00000012ff007c0c */ /* 0x000fcc000bf45070 */
[----:B-----5:R-:W5:Y:S02]  /*06c0*/  MUFU.RCP R8, R8 ;  /* 0x0000000800087308 */ /* 0x020f640000001000 */
[----:B-----5:R-:W-:-:S06]  /*06d0*/  IADD3 R6, PT, PT, R8, 0xffffffe, RZ ;  /* 0x0ffffffe08067810 */ /* 0x020fcc0007ffe0ff */
[----:B------:R5:W1:Y:S02]  /*06e0*/  F2I.FTZ.U32.TRUNC.NTZ R7, R6 ;  /* 0x0000000600077305 */ /* 0x000a64000021f000 */
[----:B-----5:R-:W-:Y:S02]  /*06f0*/  IMAD.MOV.U32 R6, RZ, RZ, RZ ;  /* 0x000000ffff067224 */ /* 0x020fe400078e00ff */
[----:B-1----:R-:W-:-:S04]  /*0700*/  IMAD R9, R9, R7, RZ ;  /* 0x0000000709097224 */ /* 0x002fc800078e02ff */
[----:B------:R-:W-:-:S04]  /*0710*/  IMAD.HI.U32 R12, R7, R9, R6 ;  /* 0x00000009070c7227 */ /* 0x000fc800078e0006 */
[----:B------:R-:W-:Y:S02]  /*0720*/  HFMA2 R9, -RZ, RZ, 0, 0 ;  /* 0x00000000ff097431 */ /* 0x000fe400000001ff */
[----:B------:R-:W-:-:S05]  /*0730*/  IMAD.HI.U32 R12, R12, R15, RZ ;  /* 0x0000000f0c0c7227 */ /* 0x000fca00078e00ff */
[----:B------:R-:W-:-:S05]  /*0740*/  IADD3 R12, PT, PT, -R12, RZ, RZ ;  /* 0x000000ff0c0c7210 */ /* 0x000fca0007ffe1ff */
[----:B------:R-:W-:-:S05]  /*0750*/  IMAD R8, R12, UR18, R15 ;  /* 0x000000120c087c24 */ /* 0x000fca000f8e020f */
[----:B------:R-:W-:-:S13]  /*0760*/  ISETP.GE.U32.AND P0, PT, R8, UR18, PT ;  /* 0x0000001208007c0c */ /* 0x000fda000bf06070 */
[----:B------:R-:W-:-:S05]  /*0770*/  @P0 VIADD R8, R8, -UR18 ;  /* 0x8000001208080c36 */ /* 0x000fca0008000000 */
[----:B------:R-:W-:-:S13]  /*0780*/  ISETP.GE.U32.AND P0, PT, R8, UR18, PT ;  /* 0x0000001208007c0c */ /* 0x000fda000bf06070 */
[----:B------:R-:W-:Y:S01]  /*0790*/  @P0 VIADD R8, R8, -UR18 ;  /* 0x8000001208080c36 */ /* 0x000fe20008000000 */
[----:B------:R-:W-:Y:S01]  /*07a0*/  @!P2 LOP3.LUT R8, RZ, UR18, RZ, 0x33, !PT ;  /* 0x00000012ff08ac12 */ /* 0x000fe2000f8e33ff */
[----:B------:R-:W-:Y:S06]  /*07b0*/  BRA `(.L_x_4) ;  /* 0x0000000000187947 */ /* 0x000fec0003800000 */
.L_x_3:
[----:B------:R-:W-:Y:S01]  /*07c0*/  IMAD.MOV.U32 R7, RZ, RZ, R15 ;  /* 0x000000ffff077224 */ /* 0x000fe200078e000f */
[----:B------:R-:W-:Y:S01]  /*07d0*/  MOV R9, UR18 ;  /* 0x0000001200097c02 */ /* 0x000fe20008000f00 */
[----:B------:R-:W-:Y:S01]  /*07e0*/  IMAD.MOV.U32 R23, RZ, RZ, R14 ;  /* 0x000000ffff177224 */ /* 0x000fe200078e000e */
[----:B------:R-:W-:Y:S01]  /*07f0*/  MOV R6, 0x820 ;  /* 0x0000082000067802 */ /* 0x000fe20000000f00 */
[----:B------:R-:W-:-:S07]  /*0800*/  IMAD.MOV.U32 R8, RZ, RZ, RZ ;  /* 0x000000ffff087224 */ /* 0x000fce00078e00ff */
[----:B01234-:R-:W-:Y:S05]  /*0810*/  CALL.REL.NOINC `($__internal_1_$__cuda_sm20_rem_s64) ;  /* 0x0000005c00487944 */ /* 0x01ffea0003c00000 */
.L_x_4:
[----:B0-234-:R-:W-:Y:S05]  /*0820*/  BSYNC.RECONVERGENT B0 ;  /* 0x0000000000007941 */ /* 0x01dfea0003800200 */
.L_x_2:
[----:B------:R-:W-:Y:S01]  /*0830*/  ISETP.NE.U32.AND P0, PT, R9, RZ, PT ;  /* 0x000000ff0900720c */ /* 0x000fe20003f05070 */
[----:B------:R-:W-:-:S12]  /*0840*/  BSSY.RECONVERGENT B0, `(.L_x_5) ;  /* 0x000001e000007945 */ /* 0x000fd80003800200 */
[----:B------:R-:W-:Y:S05]  /*0850*/  @P0 BRA `(.L_x_6) ;  /* 0x0000000000500947 */ /* 0x000fea0003800000 */
[----:B------:R-:W0:Y:S01]  /*0860*/  I2F.U32.RP R9, UR19 ;  /* 0x0000001300097d06 */ /* 0x000e220008209000 */
[----:B------:R-:W-:Y:S02]  /*0870*/  IADD3 R13, PT, PT, RZ, -UR19, RZ ;  /* 0x80000013ff0d7c10 */ /* 0x000fe4000fffe0ff */
[----:B------:R-:W-:Y:S02]  /*0880*/  ISETP.NE.U32.AND P3, PT, RZ, UR19, PT ;  /* 0x00000013ff007c0c */ /* 0x000fe4000bf65070 */
[----:B------:R-:W-:-:S03]  /*0890*/  MOV R27, RZ ;  /* 0x000000ff001b7202 */ /* 0x000fc60000000f00 */
[----:B0-----:R-:W0:Y:S02]  /*08a0*/  MUFU.RCP R9, R9 ;  /* 0x0000000900097308 */ /* 0x001e240000001000 */
[----:B0-----:R-:W-:-:S06]  /*08b0*/  VIADD R6, R9, 0xffffffe ;  /* 0x0ffffffe09067836 */ /* 0x001fcc0000000000 */
[----:B------:R0:W1:Y:S02]  /*08c0*/  F2I.FTZ.U32.TRUNC.NTZ R7, R6 ;  /* 0x0000000600077305 */ /* 0x000064000021f000 */
[----:B0-----:R-:W-:Y:S02]  /*08d0*/  IMAD.MOV.U32 R6, RZ, RZ, RZ ;  /* 0x000000ffff067224 */ /* 0x001fe400078e00ff */
[----:B-1----:R-:W-:-:S04]  /*08e0*/  IMAD R13, R13, R7, RZ ;  /* 0x000000070d0d7224 */ /* 0x002fc800078e02ff */
[----:B------:R-:W-:-:S06]  /*08f0*/  IMAD.HI.U32 R7, R7, R13, R6 ;  /* 0x0000000d07077227 */ /* 0x000fcc00078e0006 */
[----:B------:R-:W-:-:S04]  /*0900*/  IMAD.HI.U32 R26, R7, R8, RZ ;  /* 0x00000008071a7227 */ /* 0x000fc800078e00ff */
[----:B------:R-:W-:-:S04]  /*0910*/  IMAD.MOV R7, RZ, RZ, -R26 ;  /* 0x000000ffff077224 */ /* 0x000fc800078e0a1a */
[----:B------:R-:W-:-:S05]  /*0920*/  IMAD R8, R7, UR19, R8 ;  /* 0x0000001307087c24 */ /* 0x000fca000f8e0208 */
[----:B------:R-:W-:-:S13]  /*0930*/  ISETP.GE.U32.AND P0, PT, R8, UR19, PT ;  /* 0x0000001308007c0c */ /* 0x000fda000bf06070 */
[----:B------:R-:W-:Y:S01]  /*0940*/  @P0 IADD3 R8, PT, PT, R8, -UR19, RZ ;  /* 0x8000001308080c10 */ /* 0x000fe2000fffe0ff */
[----:B------:R-:W-:-:S03]  /*0950*/  @P0 VIADD R26, R26, 0x1 ;  /* 0x000000011a1a0836 */ /* 0x000fc60000000000 */
[----:B------:R-:W-:-:S13]  /*0960*/  ISETP.GE.U32.AND P2, PT, R8, UR19, PT ;  /* 0x0000001308007c0c */ /* 0x000fda000bf46070 */
[----:B------:R-:W-:Y:S01]  /*0970*/  @P2 VIADD R26, R26, 0x1 ;  /* 0x000000011a1a2836 */ /* 0x000fe20000000000 */
[----:B------:R-:W-:Y:S01]  /*0980*/  @!P3 LOP3.LUT R26, RZ, UR19, RZ, 0x33, !PT ;  /* 0x00000013ff1abc12 */ /* 0x000fe2000f8e33ff */
[----:B------:R-:W-:Y:S06]  /*0990*/  BRA `(.L_x_7) ;  /* 0x0000000000207947 */ /* 0x000fec0003800000 */
.L_x_6:
[----:B------:R-:W-:Y:S01]  /*09a0*/  IMAD.MOV.U32 R24, RZ, RZ, R8 ;  /* 0x000000ffff187224 */ /* 0x000fe200078e0008 */
[----:B------:R-:W-:Y:S01]  /*09b0*/  MOV R22, UR19 ;  /* 0x0000001300167c02 */ /* 0x000fe20008000f00 */
[----:B------:R-:W-:Y:S01]  /*09c0*/  IMAD.MOV.U32 R25, RZ, RZ, R9 ;  /* 0x000000ffff197224 */ /* 0x000fe200078e0009 */
[----:B------:R-:W-:Y:S01]  /*09d0*/  MOV R20, 0xa00 ;  /* 0x00000a0000147802 */ /* 0x000fe20000000f00 */
[----:B------:R-:W-:-:S07]  /*09e0*/  IMAD.MOV.U32 R21, RZ, RZ, RZ ;  /* 0x000000ffff157224 */ /* 0x000fce00078e00ff */
[----:B------:R-:W-:Y:S05]  /*09f0*/  CALL.REL.NOINC `($__internal_0_$__cuda_sm20_div_s64) ;  /* 0x0000005400847944 */ /* 0x000fea0003c00000 */
[----:B------:R-:W-:Y:S01]  /*0a00*/  IMAD.MOV.U32 R26, RZ, RZ, R9 ;  /* 0x000000ffff1a7224 */ /* 0x000fe200078e0009 */
[----:B------:R-:W-:-:S07]  /*0a10*/  MOV R27, R6 ;  /* 0x00000006001b7202 */ /* 0x000fce0000000f00 */
.L_x_7:
[----:B------:R-:W-:Y:S05]  /*0a20*/  BSYNC.RECONVERGENT B0 ;  /* 0x0000000000007941 */ /* 0x000fea0003800200 */
.L_x_5:
[----:B------:R-:W-:Y:S04]  /*0a30*/  BSSY.RECONVERGENT B0, `(.L_x_8) ;  /* 0x000001b000007945 */ /* 0x000fe80003800200 */
[----:B------:R-:W-:Y:S05]  /*0a40*/  @P1 BRA `(.L_x_9) ;  /* 0x00000000004c1947 */ /* 0x000fea0003800000 */
[----:B------:R-:W0:Y:S01]  /*0a50*/  I2F.U32.RP R9, UR19 ;  /* 0x0000001300097d06 */ /* 0x000e220008209000 */
[----:B------:R-:W-:Y:S02]  /*0a60*/  HFMA2 R6, -RZ, RZ, 0, 0 ;  /* 0x00000000ff067431 */ /* 0x000fe400000001ff */
[----:B------:R-:W-:Y:S01]  /*0a70*/  IMAD R13, RZ, RZ, -UR19 ;  /* 0x80000013ff0d7e24 */ /* 0x000fe2000f8e02ff */
[----:B------:R-:W-:-:S04]  /*0a80*/  ISETP.NE.U32.AND P2, PT, RZ, UR19, PT ;  /* 0x00000013ff007c0c */ /* 0x000fc8000bf45070 */
[----:B0-----:R-:W0:Y:S02]  /*0a90*/  MUFU.RCP R9, R9 ;  /* 0x0000000900097308 */ /* 0x001e240000001000 */
[----:B0-----:R-:W-:Y:S02]  /*0aa0*/  VIADD R7, R9, 0xffffffe ;  /* 0x0ffffffe09077836 */ /* 0x001fe40000000000 */
[----:B------:R-:W-:-:S04]  /*0ab0*/  IMAD.MOV.U32 R9, RZ, RZ, RZ ;  /* 0x000000ffff097224 */ /* 0x000fc800078e00ff */
[----:B------:R-:W0:Y:S02]  /*0ac0*/  F2I.FTZ.U32.TRUNC.NTZ R7, R7 ;  /* 0x0000000700077305 */ /* 0x000e24000021f000 */
[----:B0-----:R-:W-:-:S04]  /*0ad0*/  IMAD R13, R13, R7, RZ ;  /* 0x000000070d0d7224 */ /* 0x001fc800078e02ff */
[----:B------:R-:W-:-:S06]  /*0ae0*/  IMAD.HI.U32 R6, R7, R13, R6 ;  /* 0x0000000d07067227 */ /* 0x000fcc00078e0006 */
[----:B------:R-:W-:-:S04]  /*0af0*/  IMAD.HI.U32 R6, R6, R15, RZ ;  /* 0x0000000f06067227 */ /* 0x000fc800078e00ff */
[----:B------:R-:W-:-:S04]  /*0b00*/  IMAD.MOV R6, RZ, RZ, -R6 ;  /* 0x000000ffff067224 */ /* 0x000fc800078e0a06 */
[----:B------:R-:W-:-:S05]  /*0b10*/  IMAD R8, R6, UR19, R15 ;  /* 0x0000001306087c24 */ /* 0x000fca000f8e020f */
[----:B------:R-:W-:-:S13]  /*0b20*/  ISETP.GE.U32.AND P0, PT, R8, UR19, PT ;  /* 0x0000001308007c0c */ /* 0x000fda000bf06070 */
[----:B------:R-:W-:-:S05]  /*0b30*/  @P0 VIADD R8, R8, -UR19 ;  /* 0x8000001308080c36 */ /* 0x000fca0008000000 */
[----:B------:R-:W-:-:S13]  /*0b40*/  ISETP.GE.U32.AND P0, PT, R8, UR19, PT ;  /* 0x0000001308007c0c */ /* 0x000fda000bf06070 */
[----:B------:R-:W-:Y:S02]  /*0b50*/  @P0 IADD3 R8, PT, PT, R8, -UR19, RZ ;  /* 0x8000001308080c10 */ /* 0x000fe4000fffe0ff */
[----:B------:R-:W-:Y:S01]  /*0b60*/  @!P2 LOP3.LUT R8, RZ, UR19, RZ, 0x33, !PT ;  /* 0x00000013ff08ac12 */ /* 0x000fe2000f8e33ff */
[----:B------:R-:W-:Y:S06]  /*0b70*/  BRA `(.L_x_10) ;  /* 0x0000000000187947 */ /* 0x000fec0003800000 */
.L_x_9:
[----:B------:R-:W-:Y:S01]  /*0b80*/  IMAD.MOV.U32 R7, RZ, RZ, R15 ;  /* 0x000000ffff077224 */ /* 0x000fe200078e000f */
[----:B------:R-:W-:Y:S01]  /*0b90*/  MOV R23, R14 ;  /* 0x0000000e00177202 */ /* 0x000fe20000000f00 */
[----:B------:R-:W-:Y:S01]  /*0ba0*/  IMAD.U32 R9, RZ, RZ, UR19 ;  /* 0x00000013ff097e24 */ /* 0x000fe2000f8e00ff */
[----:B------:R-:W-:Y:S01]  /*0bb0*/  MOV R6, 0xbe0 ;  /* 0x00000be000067802 */ /* 0x000fe20000000f00 */
[----:B------:R-:W-:-:S07]  /*0bc0*/  IMAD.MOV.U32 R8, RZ, RZ, RZ ;  /* 0x000000ffff087224 */ /* 0x000fce00078e00ff */
[----:B------:R-:W-:Y:S05]  /*0bd0*/  CALL.REL.NOINC `($__internal_1_$__cuda_sm20_rem_s64) ;  /* 0x0000005800587944 */ /* 0x000fea0003c00000 */
.L_x_10:
[----:B------:R-:W-:Y:S05]  /*0be0*/  BSYNC.RECONVERGENT B0 ;  /* 0x0000000000007941 */ /* 0x000fea0003800200 */
.L_x_8:
[----:B------:R-:W-:Y:S01]  /*0bf0*/  ISETP.NE.U32.AND P0, PT, R9, RZ, PT ;  /* 0x000000ff0900720c */ /* 0x000fe20003f05070 */
[----:B------:R-:W-:-:S12]  /*0c00*/  BSSY.RECONVERGENT B0, `(.L_x_11) ;  /* 0x000001e000007945 */ /* 0x000fd80003800200 */
[----:B------:R-:W-:Y:S05]  /*0c10*/  @P0 BRA `(.L_x_12) ;  /* 0x0000000000500947 */ /* 0x000fea0003800000 */
[----:B------:R-:W0:Y:S01]  /*0c20*/  I2F.U32.RP R9, UR17 ;  /* 0x0000001100097d06 */ /* 0x000e220008209000 */
[----:B------:R-:W-:Y:S01]  /*0c30*/  IMAD R13, RZ, RZ, -UR17 ;  /* 0x80000011ff0d7e24 */ /* 0x000fe2000f8e02ff */
[----:B------:R-:W-:Y:S01]  /*0c40*/  ISETP.NE.U32.AND P3, PT, RZ, UR17, PT ;  /* 0x00000011ff007c0c */ /* 0x000fe2000bf65070 */
[----:B------:R-:W-:-:S05]  /*0c50*/  IMAD.MOV.U32 R19, RZ, RZ, RZ ;  /* 0x000000ffff137224 */ /* 0x000fca00078e00ff */
[----:B0-----:R-:W0:Y:S02]  /*0c60*/  MUFU.RCP R9, R9 ;  /* 0x0000000900097308 */ /* 0x001e240000001000 */
[----:B0-----:R-:W-:-:S06]  /*0c70*/  IADD3 R6, PT, PT, R9, 0xffffffe, RZ ;  /* 0x0ffffffe09067810 */ /* 0x001fcc0007ffe0ff */
[----:B------:R0:W1:Y:S02]  /*0c80*/  F2I.FTZ.U32.TRUNC.NTZ R7, R6 ;  /* 0x0000000600077305 */ /* 0x000064000021f000 */
[----:B0-----:R-:W-:Y:S02]  /*0c90*/  IMAD.MOV.U32 R6, RZ, RZ, RZ ;  /* 0x000000ffff067224 */ /* 0x001fe400078e00ff */
[----:B-1----:R-:W-:-:S04]  /*0ca0*/  IMAD R13, R13, R7, RZ ;  /* 0x000000070d0d7224 */ /* 0x002fc800078e02ff */
[----:B------:R-:W-:-:S06]  /*0cb0*/  IMAD.HI.U32 R7, R7, R13, R6 ;  /* 0x0000000d07077227 */ /* 0x000fcc00078e0006 */
[----:B------:R-:W-:-:S05]  /*0cc0*/  IMAD.HI.U32 R18, R7, R8, RZ ;  /* 0x0000000807127227 */ /* 0x000fca00078e00ff */
[----:B------:R-:W-:-:S05]  /*0cd0*/  IADD3 R7, PT, PT, -R18, RZ, RZ ;  /* 0x000000ff12077210 */ /* 0x000fca0007ffe1ff */
[----:B------:R-:W-:-:S05]  /*0ce0*/  IMAD R8, R7, UR17, R8 ;  /* 0x0000001107087c24 */ /* 0x000fca000f8e0208 */
[----:B------:R-:W-:-:S13]  /*0cf0*/  ISETP.GE.U32.AND P0, PT, R8, UR17, PT ;  /* 0x0000001108007c0c */ /* 0x000fda000bf06070 */
[----:B------:R-:W-:Y:S02]  /*0d00*/  @P0 VIADD R8, R8, -UR17 ;  /* 0x8000001108080c36 */ /* 0x000fe40008000000 */
[----:B------:R-:W-:-:S03]  /*0d10*/  @P0 VIADD R18, R18, 0x1 ;  /* 0x0000000112120836 */ /* 0x000fc60000000000 */
[----:B------:R-:W-:-:S13]  /*0d20*/  ISETP.GE.U32.AND P2, PT, R8, UR17, PT ;  /* 0x0000001108007c0c */ /* 0x000fda000bf46070 */
[----:B------:R-:W-:Y:S02]  /*0d30*/  @P2 IADD3 R18, PT, PT, R18, 0x1, RZ ;  /* 0x0000000112122810 */ /* 0x000fe40007ffe0ff */
[----:B------:R-:W-:Y:S01]  /*0d40*/  @!P3 LOP3.LUT R18, RZ, UR17, RZ, 0x33, !PT ;  /* 0x00000011ff12bc12 */ /* 0x000fe2000f8e33ff */
[----:B------:R-:W-:Y:S06]  /*0d50*/  BRA `(.L_x_13) ;  /* 0x0000000000207947 */ /* 0x000fec0003800000 */
.L_x_12:
[----:B------:R-:W-:Y:S01]  /*0d60*/  IMAD.MOV.U32 R24, RZ, RZ, R8 ;  /* 0x000000ffff187224 */ /* 0x000fe200078e0008 */
[----:B------:R-:W-:Y:S01]  /*0d70*/  MOV R25, R9 ;  /* 0x0000000900197202 */ /* 0x000fe20000000f00 */
[----:B------:R-:W-:Y:S01]  /*0d80*/  IMAD.U32 R22, RZ, RZ, UR17 ;  /* 0x00000011ff167e24 */ /* 0x000fe2000f8e00ff */
[----:B------:R-:W-:Y:S01]  /*0d90*/  MOV R20, 0xdc0 ;  /* 0x00000dc000147802 */ /* 0x000fe20000000f00 */
[----:B------:R-:W-:-:S07]  /*0da0*/  IMAD.MOV.U32 R21, RZ, RZ, RZ ;  /* 0x000000ffff157224 */ /* 0x000fce00078e00ff */
[----:B------:R-:W-:Y:S05]  /*0db0*/  CALL.REL.NOINC `($__internal_0_$__cuda_sm20_div_s64) ;  /* 0x0000005000947944 */ /* 0x000fea0003c00000 */
[----:B------:R-:W-:Y:S01]  /*0dc0*/  MOV R18, R9 ;  /* 0x0000000900127202 */ /* 0x000fe20000000f00 */
[----:B------:R-:W-:-:S07]  /*0dd0*/  IMAD.MOV.U32 R19, RZ, RZ, R6 ;  /* 0x000000ffff137224 */ /* 0x000fce00078e0006 */
.L_x_13:
[----:B------:R-:W-:Y:S05]  /*0de0*/  BSYNC.RECONVERGENT B0 ;  /* 0x0000000000007941 */ /* 0x000fea0003800200 */
.L_x_11:
[----:B------:R-:W-:Y:S04]  /*0df0*/  BSSY.RECONVERGENT B0, `(.L_x_14) ;  /* 0x000001b000007945 */ /* 0x000fe80003800200 */
[----:B------:R-:W-:Y:S05]  /*0e00*/  @P1 BRA `(.L_x_15) ;  /* 0x00000000004c1947 */ /* 0x000fea0003800000 */
[----:B------:R-:W0:Y:S01]  /*0e10*/  I2F.U32.RP R8, UR16 ;  /* 0x0000001000087d06 */ /* 0x000e220008209000 */
[----:B------:R-:W-:Y:S02]  /*0e20*/  IADD3 R9, PT, PT, RZ, -UR16, RZ ;  /* 0x80000010ff097c10 */ /* 0x000fe4000fffe0ff */
[----:B------:R-:W-:-:S05]  /*0e30*/  ISETP.NE.U32.AND P2, PT, RZ, UR16, PT ;  /* 0x00000010ff007c0c */ /* 0x000fca000bf45070 */
[----:B0-----:R-:W0:Y:S02]  /*0e40*/  MUFU.RCP R8, R8 ;  /* 0x0000000800087308 */ /* 0x001e240000001000 */
[----:B0-----:R-:W-:-:S06]  /*0e50*/  VIADD R6, R8, 0xffffffe ;  /* 0x0ffffffe08067836 */ /* 0x001fcc0000000000 */
[----:B------:R0:W1:Y:S02]  /*0e60*/  F2I.FTZ.U32.TRUNC.NTZ R7, R6 ;  /* 0x0000000600077305 */ /* 0x000064000021f000 */
[----:B0-----:R-:W-:Y:S02]  /*0e70*/  IMAD.MOV.U32 R6, RZ, RZ, RZ ;  /* 0x000000ffff067224 */ /* 0x001fe400078e00ff */
[----:B-1----:R-:W-:-:S04]  /*0e80*/  IMAD R9, R9, R7, RZ ;  /* 0x0000000709097224 */ /* 0x002fc800078e02ff */
[----:B------:R-:W-:-:S04]  /*0e90*/  IMAD.HI.U32 R12, R7, R9, R6 ;  /* 0x00000009070c7227 */ /* 0x000fc800078e0006 */
[----:B------:R-:W-:Y:S02]  /*0ea0*/  IMAD.MOV.U32 R9, RZ, RZ, RZ ;  /* 0x000000ffff097224 */ /* 0x000fe400078e00ff */
[----:B------:R-:W-:-:S04]  /*0eb0*/  IMAD.HI.U32 R12, R12, R15, RZ ;  /* 0x0000000f0c0c7227 */ /* 0x000fc800078e00ff */
[----:B------:R-:W-:-:S04]  /*0ec0*/  IMAD.MOV R12, RZ, RZ, -R12 ;  /* 0x000000ffff0c7224 */ /* 0x000fc800078e0a0c */
[----:B------:R-:W-:-:S05]  /*0ed0*/  IMAD R8, R12, UR16, R15 ;  /* 0x000000100c087c24 */ /* 0x000fca000f8e020f */
[----:B------:R-:W-:-:S13]  /*0ee0*/  ISETP.GE.U32.AND P0, PT, R8, UR16, PT ;  /* 0x0000001008007c0c */ /* 0x000fda000bf06070 */
[----:B------:R-:W-:-:S04]  /*0ef0*/  @P0 IADD3 R8, PT, PT, R8, -UR16, RZ ;  /* 0x8000001008080c10 */ /* 0x000fc8000fffe0ff */
[----:B------:R-:W-:-:S13]  /*0f00*/  ISETP.GE.U32.AND P0, PT, R8, UR16, PT ;  /* 0x0000001008007c0c */ /* 0x000fda000bf06070 */
[----:B------:R-:W-:Y:S01]  /*0f10*/  @P0 VIADD R8, R8, -UR16 ;  /* 0x8000001008080c36 */ /* 0x000fe20008000000 */
[----:B------:R-:W-:Y:S01]  /*0f20*/  @!P2 LOP3.LUT R8, RZ, UR16, RZ, 0x33, !PT ;  /* 0x00000010ff08ac12 */ /* 0x000fe2000f8e33ff */
[----:B------:R-:W-:Y:S06]  /*0f30*/  BRA `(.L_x_16) ;  /* 0x0000000000187947 */ /* 0x000fec0003800000 */
.L_x_15:
[----:B------:R-:W-:Y:S01]  /*0f40*/  HFMA2 R8, -RZ, RZ, 0, 0 ;  /* 0x00000000ff087431 */ /* 0x000fe200000001ff */
[----:B------:R-:W-:Y:S01]  /*0f50*/  MOV R7, R15 ;  /* 0x0000000f00077202 */ /* 0x000fe20000000f00 */
[----:B------:R-:W-:Y:S01]  /*0f60*/  IMAD.MOV.U32 R23, RZ, RZ, R14 ;  /* 0x000000ffff177224 */ /* 0x000fe200078e000e */
[----:B------:R-:W-:Y:S01]  /*0f70*/  MOV R6, 0xfa0 ;  /* 0x00000fa000067802 */ /* 0x000fe20000000f00 */
[----:B------:R-:W-:-:S07]  /*0f80*/  IMAD.U32 R9, RZ, RZ, UR16 ;  /* 0x00000010ff097e24 */ /* 0x000fce000f8e00ff */
[----:B------:R-:W-:Y:S05]  /*0f90*/  CALL.REL.NOINC `($__internal_1_$__cuda_sm20_rem_s64) ;  /* 0x0000005400687944 */ /* 0x000fea0003c00000 */
.L_x_16:
[----:B------:R-:W-:Y:S05]  /*0fa0*/  BSYNC.RECONVERGENT B0 ;  /* 0x0000000000007941 */ /* 0x000fea0003800200 */
.L_x_14:
[----:B------:R-:W-:Y:S01]  /*0fb0*/  ISETP.NE.U32.AND P0, PT, R9, RZ, PT ;  /* 0x000000ff0900720c */ /* 0x000fe20003f05070 */
[----:B------:R-:W-:-:S12]  /*0fc0*/  BSSY.RECONVERGENT B0, `(.L_x_17) ;  /* 0x000001f000007945 */ /* 0x000fd80003800200 */
[----:B------:R-:W-:Y:S05]  /*0fd0*/  @P0 BRA `(.L_x_18) ;  /* 0x0000000000500947 */ /* 0x000fea0003800000 */
[----:B------:R-:W0:Y:S01]  /*0fe0*/  I2F.U32.RP R9, UR42 ;  /* 0x0000002a00097d06 */ /* 0x000e220008209000 */
[----:B------:R-:W-:Y:S01]  /*0ff0*/  ISETP.NE.U32.AND P3, PT, RZ, UR42, PT ;  /* 0x0000002aff007c0c */ /* 0x000fe2000bf65070 */
[----:B------:R-:W-:-:S06]  /*1000*/  IMAD.MOV.U32 R17, RZ, RZ, RZ ;  /* 0x000000ffff117224 */ /* 0x000fcc00078e00ff */
[----:B0-----:R-:W0:Y:S02]  /*1010*/  MUFU.RCP R9, R9 ;  /* 0x0000000900097308 */ /* 0x001e240000001000 */
[----:B0-----:R-:W-:-:S06]  /*1020*/  VIADD R6, R9, 0xffffffe ;  /* 0x0ffffffe09067836 */ /* 0x001fcc0000000000 */
[----:B------:R0:W1:Y:S02]  /*1030*/  F2I.FTZ.U32.TRUNC.NTZ R7, R6 ;  /* 0x0000000600077305 */ /* 0x000064000021f000 */
[----:B0-----:R-:W-:Y:S01]  /*1040*/  MOV R6, RZ ;  /* 0x000000ff00067202 */ /* 0x001fe20000000f00 */
[----:B-1----:R-:W-:-:S04]  /*1050*/  IMAD.MOV R13, RZ, RZ, -R7 ;  /* 0x000000ffff0d7224 */ /* 0x002fc800078e0a07 */
[----:B------:R-:W-:-:S04]  /*1060*/  IMAD R13, R13, UR42, RZ ;  /* 0x0000002a0d0d7c24 */ /* 0x000fc8000f8e02ff */
[----:B------:R-:W-:-:S06]  /*1070*/  IMAD.HI.U32 R7, R7, R13, R6 ;  /* 0x0000000d07077227 */ /* 0x000fcc00078e0006 */
[----:B------:R-:W-:-:S04]  /*1080*/  IMAD.HI.U32 R16, R7, R8, RZ ;  /* 0x0000000807107227 */ /* 0x000fc800078e00ff */
[----:B------:R-:W-:-:S04]  /*1090*/  IMAD.MOV R7, RZ, RZ, -R16 ;  /* 0x000000ffff077224 */ /* 0x000fc800078e0a10 */
[----:B------:R-:W-:-:S05]  /*10a0*/  IMAD R8, R7, UR42, R8 ;  /* 0x0000002a07087c24 */ /* 0x000fca000f8e0208 */
[----:B------:R-:W-:-:S13]  /*10b0*/  ISETP.GE.U32.AND P0, PT, R8, UR42, PT ;  /* 0x0000002a08007c0c */ /* 0x000fda000bf06070 */
[----:B------:R-:W-:Y:S01]  /*10c0*/  @P0 VIADD R8, R8, -UR42 ;  /* 0x8000002a08080c36 */ /* 0x000fe20008000000 */
[----:B------:R-:W-:-:S04]  /*10d0*/  @P0 IADD3 R16, PT, PT, R16, 0x1, RZ ;  /* 0x0000000110100810 */ /* 0x000fc80007ffe0ff */
[----:B------:R-:W-:-:S13]  /*10e0*/  ISETP.GE.U32.AND P2, PT, R8, UR42, PT ;  /* 0x0000002a08007c0c */ /* 0x000fda000bf46070 */
[----:B------:R-:W-:Y:S01]  /*10f0*/  @P2 VIADD R16, R16, 0x1 ;  /* 0x0000000110102836 */ /* 0x000fe20000000000 */
[----:B------:R-:W-:Y:S01]  /*1100*/  @!P3 LOP3.LUT R16, RZ, UR42, RZ, 0x33, !PT ;  /* 0x0000002aff10bc12 */ /* 0x000fe2000f8e33ff */
[----:B------:R-:W-:Y:S06]  /*1110*/  BRA `(.L_x_19) ;  /* 0x0000000000247947 */ /* 0x000fec0003800000 */
.L_x_18:
[----:B------:R-:W0:Y:S01]  /*1120*/  LDCU UR41, c[0x0][0x3a0] ;  /* 0x00007400ff2977ac */ /* 0x000e220008000800 */
[----:B------:R-:W-:Y:S01]  /*1130*/  MOV R24, R8 ;  /* 0x0000000800187202 */ /* 0x000fe20000000f00 */
[----:B------:R-:W-:Y:S01]  /*1140*/  IMAD.MOV.U32 R25, RZ, RZ, R9 ;  /* 0x000000ffff197224 */ /* 0x000fe200078e0009 */
[----:B------:R-:W-:Y:S01]  /*1150*/  MOV R20, 0x1190 ;  /* 0x0000119000147802 */ /* 0x000fe20000000f00 */
[----:B------:R-:W-:Y:S01]  /*1160*/  IMAD.MOV.U32 R21, RZ, RZ, RZ ;  /* 0x000000ffff157224 */ /* 0x000fe200078e00ff */
[----:B0-----:R-:W-:-:S07]  /*1170*/  MOV R22, UR41 ;  /* 0x0000002900167c02 */ /* 0x001fce0008000f00 */
[----:B------:R-:W-:Y:S05]  /*1180*/  CALL.REL.NOINC `($__internal_0_$__cuda_sm20_div_s64) ;  /* 0x0000004c00a07944 */ /* 0x000fea0003c00000 */
[----:B------:R-:W-:Y:S02]  /*1190*/  IMAD.MOV.U32 R16, RZ, RZ, R9 ;  /* 0x000000ffff107224 */ /* 0x000fe400078e0009 */
[----:B------:R-:W-:-:S07]  /*11a0*/  IMAD.MOV.U32 R17, RZ, RZ, R6 ;  /* 0x000000ffff117224 */ /* 0x000fce00078e0006 */
.L_x_19:
[----:B------:R-:W-:Y:S05]  /*11b0*/  BSYNC.RECONVERGENT B0 ;  /* 0x0000000000007941 */ /* 0x000fea0003800200 */
.L_x_17:
[----:B------:R-:W-:Y:S04]  /*11c0*/  BSSY.RECONVERGENT B0, `(.L_x_20) ;  /* 0x000001c000007945 */ /* 0x000fe80003800200 */
[----:B------:R-:W-:Y:S05]  /*11d0*/  @P1 BRA `(.L_x_21) ;  /* 0x00000000004c1947 */ /* 0x000fea0003800000 */
[----:B------:R-:W0:Y:S01]  /*11e0*/  I2F.U32.RP R9, UR42 ;  /* 0x0000002a00097d06 */ /* 0x000e220008209000 */
[----:B------:R-:W-:Y:S01]  /*11f0*/  IMAD.MOV.U32 R6, RZ, RZ, RZ ;  /* 0x000000ffff067224 */ /* 0x000fe200078e00ff */
[----:B------:R-:W-:-:S06]  /*1200*/  ISETP.NE.U32.AND P1, PT, RZ, UR42, PT ;  /* 0x0000002aff007c0c */ /* 0x000fcc000bf25070 */
[----:B0-----:R-:W0:Y:S02]  /*1210*/  MUFU.RCP R9, R9 ;  /* 0x0000000900097308 */ /* 0x001e240000001000 */
[----:B0-----:R-:W-:Y:S01]  /*1220*/  IADD3 R7, PT, PT, R9, 0xffffffe, RZ ;  /* 0x0ffffffe09077810 */ /* 0x001fe20007ffe0ff */
[----:B------:R-:W-:-:S05]  /*1230*/  HFMA2 R9, -RZ, RZ, 0, 0 ;  /* 0x00000000ff097431 */ /* 0x000fca00000001ff */
[----:B------:R-:W0:Y:S02]  /*1240*/  F2I.FTZ.U32.TRUNC.NTZ R7, R7 ;  /* 0x0000000700077305 */ /* 0x000e24000021f000 */
[----:B0-----:R-:W-:-:S04]  /*1250*/  IMAD.MOV R13, RZ, RZ, -R7 ;  /* 0x000000ffff0d7224 */ /* 0x001fc800078e0a07 */
[----:B------:R-:W-:-:S04]  /*1260*/  IMAD R13, R13, UR42, RZ ;  /* 0x0000002a0d0d7c24 */ /* 0x000fc8000f8e02ff */
[----:B------:R-:W-:-:S06]  /*1270*/  IMAD.HI.U32 R6, R7, R13, R6 ;  /* 0x0000000d07067227 */ /* 0x000fcc00078e0006 */
        /* <DEDUP_REMOVED lines=9> */
.L_x_21:
[----:B------:R-:W0:Y:S01]  /*1310*/  LDCU UR41, c[0x0][0x3a0] ;  /* 0x00007400ff2977ac */ /* 0x000e220008000800 */
[----:B------:R-:W-:Y:S02]  /*1320*/  HFMA2 R8, -RZ, RZ, 0, 0 ;  /* 0x00000000ff087431 */ /* 0x000fe400000001ff */
[----:B------:R-:W-:Y:S01]  /*1330*/  IMAD.MOV.U32 R7, RZ, RZ, R15 ;  /* 0x000000ffff077224 */ /* 0x000fe200078e000f */
[----:B------:R-:W-:Y:S01]  /*1340*/  MOV R6, 0x1380 ;  /* 0x0000138000067802 */ /* 0x000fe20000000f00 */
[----:B------:R-:W-:Y:S02]  /*1350*/  IMAD.MOV.U32 R23, RZ, RZ, R14 ;  /* 0x000000ffff177224 */ /* 0x000fe400078e000e */
[----:B0-----:R-:W-:-:S07]  /*1360*/  IMAD.U32 R9, RZ, RZ, UR41 ;  /* 0x00000029ff097e24 */ /* 0x001fce000f8e00ff */
[----:B------:R-:W-:Y:S05]  /*1370*/  CALL.REL.NOINC `($__internal_1_$__cuda_sm20_rem_s64) ;  /* 0x0000005000707944 */ /* 0x000fea0003c00000 */
.L_x_22:
[----:B------:R-:W-:Y:S05]  /*1380*/  BSYNC.RECONVERGENT B0 ;  /* 0x0000000000007941 */ /* 0x000fea0003800200 */
.L_x_20:
[----:B------:R-:W-:Y:S01]  /*1390*/  IMAD R7, R27, UR43, RZ ;  /* 0x0000002b1b077c24 */ /* 0x000fe2000f8e02ff */
[----:B------:R-:W-:Y:S01]  /*13a0*/  BSSY.RECONVERGENT B0, `(.L_x_23) ;  /* 0x0000033000007945 */ /* 0x000fe20003800200 */
[----:B------:R-:W-:-:S04]  /*13b0*/  IMAD.WIDE.U32 R26, R26, UR43, R18 ;  /* 0x0000002b1a1a7c25 */ /* 0x000fc8000f8e0012 */
[----:B------:R-:W-:Y:S02]  /*13c0*/  IMAD.IADD R6, R27, 0x1, R7 ;  /* 0x000000011b067824 */ /* 0x000fe400078e0207 */
[----:B------:R-:W-:-:S04]  /*13d0*/  IMAD.WIDE.U32 R26, R26, UR34, R16 ;  /* 0x000000221a1a7c25 */ /* 0x000fc8000f8e0010 */
[----:B------:R-:W-:Y:S02]  /*13e0*/  IMAD R7, R6, UR34, RZ ;  /* 0x0000002206077c24 */ /* 0x000fe4000f8e02ff */
[----:B------:R-:W-:Y:S02]  /*13f0*/  IMAD.MOV.U32 R32, RZ, RZ, R8 ;  /* 0x000000ffff207224 */ /* 0x000fe400078e0008 */
[----:B------:R-:W-:Y:S01]  /*1400*/  IMAD.MOV.U32 R33, RZ, RZ, R9 ;  /* 0x000000ffff217224 */ /* 0x000fe200078e0009 */
[----:B------:R-:W-:Y:S01]  /*1410*/  IADD3 R6, PT, PT, R27, R7, RZ ;  /* 0x000000071b067210 */ /* 0x000fe20007ffe0ff */
[----:B------:R-:W-:-:S04]  /*1420*/  IMAD.WIDE.U32 R32, R26, UR35, R32 ;  /* 0x000000231a207c25 */ /* 0x000fc8000f8e0020 */
[----:B------:R-:W-:-:S05]  /*1430*/  IMAD R25, R6, UR35, RZ ;  /* 0x0000002306197c24 */ /* 0x000fca000f8e02ff */
[----:B------:R-:W-:-:S04]  /*1440*/  IADD3 R25, PT, PT, R33, R25, RZ ;  /* 0x0000001921197210 */ /* 0x000fc80007ffe0ff */
[----:B------:R-:W-:-:S04]  /*1450*/  LOP3.LUT R6, R25, UR39, RZ, 0xfc, !PT ;  /* 0x0000002719067c12 */ /* 0x000fc8000f8efcff */
[----:B------:R-:W-:-:S13]  /*1460*/  ISETP.NE.U32.AND P0, PT, R6, RZ, PT ;  /* 0x000000ff0600720c */ /* 0x000fda0003f05070 */
[----:B------:R-:W-:Y:S05]  /*1470*/  @P0 BRA `(.L_x_24) ;  /* 0x00000000005c0947 */ /* 0x000fea0003800000 */
[----:B------:R-:W0:Y:S01]  /*1480*/  I2F.U32.RP R8, UR38 ;  /* 0x0000002600087d06 */ /* 0x000e220008209000 */
[----:B------:R-:W-:Y:S01]  /*1490*/  IMAD R9, RZ, RZ, -UR38 ;  /* 0x80000026ff097e24 */ /* 0x000fe2000f8e02ff */
[----:B------:R-:W-:Y:S01]  /*14a0*/  ISETP.NE.U32.AND P2, PT, RZ, UR38, PT ;  /* 0x00000026ff007c0c */ /* 0x000fe2000bf45070 */
[----:B------:R-:W-:Y:S02]  /*14b0*/  HFMA2 R16, -RZ, RZ, 0, 0 ;  /* 0x00000000ff107431 */ /* 0x000fe400000001ff */
[----:B------:R-:W-:-:S03]  /*14c0*/  IMAD.MOV.U32 R27, RZ, RZ, RZ ;  /* 0x000000ffff1b7224 */ /* 0x000fc600078e00ff */
[----:B0-----:R-:W0:Y:S02]  /*14d0*/  MUFU.RCP R8, R8 ;  /* 0x0000000800087308 */ /* 0x001e240000001000 */
[----:B0-----:R-:W-:-:S06]  /*14e0*/  VIADD R6, R8, 0xffffffe ;  /* 0x0ffffffe08067836 */ /* 0x001fcc0000000000 */
[----:B------:R0:W1:Y:S02]  /*14f0*/  F2I.FTZ.U32.TRUNC.NTZ R7, R6 ;  /* 0x0000000600077305 */ /* 0x000064000021f000 */
[----:B0-----:R-:W-:Y:S01]  /*1500*/  MOV R6, RZ ;  /* 0x000000ff00067202 */ /* 0x001fe20000000f00 */
[----:B-1----:R-:W-:-:S04]  /*1510*/  IMAD R9, R9, R7, RZ ;  /* 0x0000000709097224 */ /* 0x002fc800078e02ff */
        /* <DEDUP_REMOVED lines=9> */
[----:B------:R-:W-:-:S05]  /*15b0*/  @!P2 LOP3.LUT R26, RZ, UR38, RZ, 0x33, !PT ;  /* 0x00000026ff1aac12 */ /* 0x000fca000f8e33ff */
[----:B------:R-:W-:-:S04]  /*15c0*/  IMAD.MOV R7, RZ, RZ, -R26 ;  /* 0x000000ffff077224 */ /* 0x000fc800078e0a1a */
[----:B------:R-:W-:Y:S01]  /*15d0*/  IMAD R18, R7, UR38, R32 ;  /* 0x0000002607127c24 */ /* 0x000fe2000f8e0220 */
[----:B------:R-:W-:Y:S06]  /*15e0*/  BRA `(.L_x_25) ;  /* 0x0000000000387947 */ /* 0x000fec0003800000 */
.L_x_24:
[----:B------:R-:W-:Y:S01]  /*15f0*/  IMAD.MOV.U32 R24, RZ, RZ, R32 ;  /* 0x000000ffff187224 */ /* 0x000fe200078e0020 */
[----:B------:R-:W-:Y:S01]  /*1600*/  MOV R22, UR38 ;  /* 0x0000002600167c02 */ /* 0x000fe20008000f00 */
[----:B------:R-:W-:Y:S01]  /*1610*/  IMAD.U32 R21, RZ, RZ, UR39 ;  /* 0x00000027ff157e24 */ /* 0x000fe2000f8e00ff */
[----:B------:R-:W-:-:S07]  /*1620*/  MOV R20, 0x1640 ;  /* 0x0000164000147802 */ /* 0x000fce0000000f00 */
[----:B------:R-:W-:Y:S05]  /*1630*/  CALL.REL.NOINC `($__internal_0_$__cuda_sm20_div_s64) ;  /* 0x0000004800747944 */ /* 0x000fea0003c00000 */
[----:B------:R-:W-:Y:S01]  /*1640*/  IADD3 R8, P0, PT, RZ, -R9, RZ ;  /* 0x80000009ff087210 */ /* 0x000fe20007f1e0ff */
[----:B------:R-:W-:Y:S01]  /*1650*/  IMAD.MOV.U32 R26, RZ, RZ, R9 ;  /* 0x000000ffff1a7224 */ /* 0x000fe200078e0009 */
[----:B------:R-:W-:Y:S02]  /*1660*/  MOV R24, R32 ;  /* 0x0000002000187202 */ /* 0x000fe40000000f00 */
[----:B------:R-:W-:Y:S01]  /*1670*/  MOV R27, R6 ;  /* 0x00000006001b7202 */ /* 0x000fe20000000f00 */
[----:B------:R-:W-:Y:S02]  /*1680*/  IMAD.X R7, RZ, RZ, ~R6, P0 ;  /* 0x000000ffff077224 */ /* 0x000fe400000e0e06 */
[----:B------:R-:W-:-:S04]  /*1690*/  IMAD.WIDE.U32 R18, R8, UR38, R24 ;  /* 0x0000002608127c25 */ /* 0x000fc8000f8e0018 */
[----:B------:R-:W-:-:S04]  /*16a0*/  IMAD R7, R7, UR38, RZ ;  /* 0x0000002607077c24 */ /* 0x000fc8000f8e02ff */
[----:B------:R-:W-:-:S04]  /*16b0*/  IMAD R7, R8, UR39, R7 ;  /* 0x0000002708077c24 */ /* 0x000fc8000f8e0207 */
[----:B------:R-:W-:-:S07]  /*16c0*/  IMAD.IADD R16, R19, 0x1, R7 ;  /* 0x0000000113107824 */ /* 0x000fce00078e0207 */
.L_x_25:
[----:B------:R-:W-:Y:S05]  /*16d0*/  BSYNC.RECONVERGENT B0 ;  /* 0x0000000000007941 */ /* 0x000fea0003800200 */
.L_x_23:
[----:B------:R-:W-:Y:S01]  /*16e0*/  ISETP.GE.U32.AND P0, PT, R32, UR20, PT ;  /* 0x0000001420007c0c */ /* 0x000fe2000bf06070 */
[----:B------:R-:W-:Y:S03]  /*16f0*/  BSSY.RECONVERGENT B0, `(.L_x_26) ;  /* 0x000004f000007945 */ /* 0x000fe60003800200 */
[----:B------:R-:W-:-:S13]  /*1700*/  ISETP.GE.AND.EX P0, PT, R25, UR40, PT, P0 ;  /* 0x0000002819007c0c */ /* 0x000fda000bf06300 */
[----:B------:R-:W-:Y:S05]  /*1710*/  @P0 BRA `(.L_x_27) ;  /* 0x0000000400300947 */ /* 0x000fea0003800000 */
[----:B------:R-:W-:Y:S01]  /*1720*/  LOP3.LUT R6, R27, UR21, RZ, 0xfc, !PT ;  /* 0x000000151b067c12 */ /* 0x000fe2000f8efcff */
[----:B------:R-:W-:Y:S03]  /*1730*/  BSSY.RECONVERGENT B1, `(.L_x_28) ;  /* 0x000001d000017945 */ /* 0x000fe60003800200 */
[----:B------:R-:W-:-:S13]  /*1740*/  ISETP.NE.U32.AND P0, PT, R6, RZ, PT ;  /* 0x000000ff0600720c */ /* 0x000fda0003f05070 */
[----:B------:R-:W-:Y:S05]  /*1750*/  @P0 BRA `(.L_x_29) ;  /* 0x00000000004c0947 */ /* 0x000fea0003800000 */
[----:B------:R-:W0:Y:S01]  /*1760*/  I2F.U32.RP R8, UR44 ;  /* 0x0000002c00087d06 */ /* 0x000e220008209000 */
[----:B------:R-:W-:-:S07]  /*1770*/  ISETP.NE.U32.AND P1, PT, RZ, UR44, PT ;  /* 0x0000002cff007c0c */ /* 0x000fce000bf25070 */
[----:B0-----:R-:W0:Y:S02]  /*1780*/  MUFU.RCP R8, R8 ;  /* 0x0000000800087308 */ /* 0x001e240000001000 */
[----:B0-----:R-:W-:-:S06]  /*1790*/  VIADD R6, R8, 0xffffffe ;  /* 0x0ffffffe08067836 */ /* 0x001fcc0000000000 */
[----:B------:R0:W1:Y:S02]  /*17a0*/  F2I.FTZ.U32.TRUNC.NTZ R7, R6 ;  /* 0x0000000600077305 */ /* 0x000064000021f000 */
[----:B0-----:R-:W-:Y:S02]  /*17b0*/  HFMA2 R6, -RZ, RZ, 0, 0 ;  /* 0x00000000ff067431 */ /* 0x001fe400000001ff */
[----:B-1----:R-:W-:-:S04]  /*17c0*/  IMAD.MOV R9, RZ, RZ, -R7 ;  /* 0x000000ffff097224 */ /* 0x002fc800078e0a07 */
[----:B------:R-:W-:-:S04]  /*17d0*/  IMAD R9, R9, UR44, RZ ;  /* 0x0000002c09097c24 */ /* 0x000fc8000f8e02ff */
[----:B------:R-:W-:-:S04]  /*17e0*/  IMAD.HI.U32 R7, R7, R9, R6 ;  /* 0x0000000907077227 */ /* 0x000fc800078e0006 */
[----:B------:R-:W-:Y:S02]  /*17f0*/  IMAD.MOV.U32 R9, RZ, RZ, RZ ;  /* 0x000000ffff097224 */ /* 0x000fe400078e00ff */
        /* <DEDUP_REMOVED lines=9> */
.L_x_29:
[----:B------:R-:W0:Y:S01]  /*1890*/  LDCU UR41, c[0x0][0x390] ;  /* 0x00007200ff2977ac */ /* 0x000e220008000800 */
[----:B------:R-:W-:Y:S01]  /*18a0*/  IMAD.MOV.U32 R7, RZ, RZ, R26 ;  /* 0x000000ffff077224 */ /* 0x000fe200078e001a */
[----:B------:R-:W-:Y:S01]  /*18b0*/  MOV R23, R27 ;  /* 0x0000001b00177202 */ /* 0x000fe20000000f00 */
[----:B------:R-:W-:Y:S01]  /*18c0*/  IMAD.U32 R8, RZ, RZ, UR21 ;  /* 0x00000015ff087e24 */ /* 0x000fe2000f8e00ff */
[----:B------:R-:W-:Y:S01]  /*18d0*/  MOV R6, 0x1900 ;  /* 0x0000190000067802 */ /* 0x000fe20000000f00 */
[----:B0-----:R-:W-:-:S07]  /*18e0*/  IMAD.U32 R9, RZ, RZ, UR41 ;  /* 0x00000029ff097e24 */ /* 0x001fce000f8e00ff */
[----:B------:R-:W-:Y:S05]  /*18f0*/  CALL.REL.NOINC `($__internal_1_$__cuda_sm20_rem_s64) ;  /* 0x0000004c00107944 */ /* 0x000fea0003c00000 */
.L_x_30:
[----:B------:R-:W-:Y:S05]  /*1900*/  BSYNC.RECONVERGENT B1 ;  /* 0x0000000000017941 */ /* 0x000fea0003800200 */
.L_x_28:
[-C--:B------:R-:W-:Y:S01]  /*1910*/  IABS R12, R5.reuse ;  /* 0x00000005000c7213 */ /* 0x080fe20000000000 */
[----:B------:R-:W-:Y:S01]  /*1920*/  IMAD R9, R9, R5, RZ ;  /* 0x0000000509097224 */ /* 0x000fe200078e02ff */
[----:B------:R-:W-:Y:S02]  /*1930*/  IABS R19, R18 ;  /* 0x0000001200137213 */ /* 0x000fe40000000000 */
[----:B------:R-:W0:Y:S01]  /*1940*/  I2F.RP R13, R12 ;  /* 0x0000000c000d7306 */ /* 0x000e220000209400 */
[----:B------:R-:W-:-:S07]  /*1950*/  ISETP.GE.AND P2, PT, R18, RZ, PT ;  /* 0x000000ff1200720c */ /* 0x000fce0003f46270 */
[----:B0-----:R-:W0:Y:S02]  /*1960*/  MUFU.RCP R13, R13 ;  /* 0x0000000d000d7308 */ /* 0x001e240000001000 */
[----:B0-----:R-:W-:Y:S01]  /*1970*/  IADD3 R6, PT, PT, R13, 0xffffffe, RZ ;  /* 0x0ffffffe0d067810 */ /* 0x001fe20007ffe0ff */
[----:B------:R-:W-:-:S05]  /*1980*/  IMAD R13, R26, UR21, RZ ;  /* 0x000000151a0d7c24 */ /* 0x000fca000f8e02ff */
[----:B------:R0:W1:Y:S01]  /*1990*/  F2I.FTZ.U32.TRUNC.NTZ R7, R6 ;  /* 0x0000000600077305 */ /* 0x000062000021f000 */
[----:B------:R-:W-:Y:S02]  /*19a0*/  IMAD R27, R27, R5, R13 ;  /* 0x000000051b1b7224 */ /* 0x000fe400078e020d */
[----:B0-----:R-:W-:Y:S02]  /*19b0*/  IMAD.MOV.U32 R6, RZ, RZ, RZ ;  /* 0x000000ffff067224 */ /* 0x001fe400078e00ff */
[----:B-1----:R-:W-:-:S04]  /*19c0*/  IMAD.MOV R17, RZ, RZ, -R7 ;  /* 0x000000ffff117224 */ /* 0x002fc800078e0a07 */
[----:B------:R-:W-:-:S04]  /*19d0*/  IMAD R17, R17, R12, RZ ;  /* 0x0000000c11117224 */ /* 0x000fc800078e02ff */
[----:B------:R-:W-:Y:S01]  /*19e0*/  IMAD.HI.U32 R7, R7, R17, R6 ;  /* 0x0000001107077227 */ /* 0x000fe200078e0006 */
[----:B------:R-:W-:-:S05]  /*19f0*/  MOV R17, R19 ;  /* 0x0000001300117202 */ /* 0x000fca0000000f00 */
[----:B------:R-:W-:-:S04]  /*1a00*/  IMAD.HI.U32 R7, R7, R17, RZ ;  /* 0x0000001107077227 */ /* 0x000fc800078e00ff */
[----:B------:R-:W-:-:S04]  /*1a10*/  IMAD.MOV R7, RZ, RZ, -R7 ;  /* 0x000000ffff077224 */ /* 0x000fc800078e0a07 */
[----:B------:R-:W-:Y:S02]  /*1a20*/  IMAD R7, R12, R7, R17 ;  /* 0x000000070c077224 */ /* 0x000fe400078e0211 */
[----:B------:R-:W-:-:S03]  /*1a30*/  IMAD R17, R8, UR21, R9 ;  /* 0x0000001508117c24 */ /* 0x000fc6000f8e0209 */
[----:B------:R-:W-:-:S13]  /*1a40*/  ISETP.GT.U32.AND P0, PT, R12, R7, PT ;  /* 0x000000070c00720c */ /* 0x000fda0003f04070 */
[----:B------:R-:W-:Y:S01]  /*1a50*/  @!P0 IMAD.IADD R7, R7, 0x1, -R12 ;  /* 0x0000000107078824 */ /* 0x000fe200078e0a0c */
[----:B------:R-:W-:-:S04]  /*1a60*/  ISETP.NE.AND P0, PT, R5, RZ, PT ;  /* 0x000000ff0500720c */ /* 0x000fc80003f05270 */
[----:B------:R-:W-:-:S13]  /*1a70*/  ISETP.GT.U32.AND P1, PT, R12, R7, PT ;  /* 0x000000070c00720c */ /* 0x000fda0003f24070 */
[----:B------:R-:W-:-:S05]  /*1a80*/  @!P1 IADD3 R7, PT, PT, R7, -R12, RZ ;  /* 0x8000000c07079210 */ /* 0x000fca0007ffe0ff */
[----:B------:R-:W-:Y:S02]  /*1a90*/  IMAD.MOV.U32 R12, RZ, RZ, R7 ;  /* 0x000000ffff0c7224 */ /* 0x000fe400078e0007 */
[----:B------:R-:W-:-:S04]  /*1aa0*/  IMAD.WIDE.U32 R6, R26, R5, RZ ;  /* 0x000000051a067225 */ /* 0x000fc800078e00ff */
[----:B------:R-:W-:Y:S01]  /*1ab0*/  @!P2 IMAD.MOV R12, RZ, RZ, -R12 ;  /* 0x000000ffff0ca224 */ /* 0x000fe200078e0a0c */
[----:B------:R-:W-:Y:S02]  /*1ac0*/  @!P0 LOP3.LUT R12, RZ, R5, RZ, 0x33, !PT ;  /* 0x00000005ff0c8212 */ /* 0x000fe400078e33ff */
[----:B------:R-:W-:Y:S02]  /*1ad0*/  LEA R18, P0, R6, R18, 0x1 ;  /* 0x0000001206127211 */ /* 0x000fe400078008ff */
[--C-:B------:R-:W-:Y:S02]  /*1ae0*/  SHF.R.S32.HI R13, RZ, 0x1f, R12.reuse ;  /* 0x0000001fff0d7819 */ /* 0x100fe4000001140c */
[----:B------:R-:W-:Y:S01]  /*1af0*/  IADD3 R7, PT, PT, R7, R27, RZ ;  /* 0x0000001b07077210 */ /* 0x000fe20007ffe0ff */
[----:B------:R-:W-:-:S03]  /*1b00*/  IMAD.WIDE.U32 R8, R8, R5, R12 ;  /* 0x0000000508087225 */ /* 0x000fc600078e000c */
[----:B------:R-:W-:Y:S02]  /*1b10*/  LEA.HI.X R7, R6, R16, R7, 0x1, P0 ;  /* 0x0000001006077211 */ /* 0x000fe400000f0c07 */
[----:B------:R-:W-:Y:S01]  /*1b20*/  LEA R6, P0, R18, UR26, 0x3 ;  /* 0x0000001a12067c11 */ /* 0x000fe2000f8018ff */
[----:B------:R-:W-:Y:S01]  /*1b30*/  IMAD.IADD R9, R9, 0x1, R17 ;  /* 0x0000000109097824 */ /* 0x000fe200078e0211 */
[----:B------:R-:W-:Y:S02]  /*1b40*/  LEA R12, P1, R8, UR24, 0x3 ;  /* 0x00000018080c7c11 */ /* 0x000fe4000f8218ff */
[----:B------:R-:W-:Y:S02]  /*1b50*/  LEA.HI.X R7, R18, UR27, R7, 0x3, P0 ;  /* 0x0000001b12077c11 */ /* 0x000fe400080f1c07 */
[----:B------:R-:W-:-:S03]  /*1b60*/  LEA.HI.X R13, R8, UR25, R9, 0x3, P1 ;  /* 0x00000019080d7c11 */ /* 0x000fc600088f1c09 */
[----:B------:R-:W2:Y:S04]  /*1b70*/  LDG.E.64 R8, desc[UR28][R6.64] ;  /* 0x0000001c06087981 */ /* 0x000ea8000c1e1b00 */
[----:B------:R-:W2:Y:S02]  /*1b80*/  LDG.E.64 R12, desc[UR28][R12.64] ;  /* 0x0000001c0c0c7981 */ /* 0x000ea4000c1e1b00 */
[-C--:B--2---:R-:W-:Y:S02]  /*1b90*/  IMAD R19, R13, R8.reuse, RZ ;  /* 0x000000080d137224 */ /* 0x084fe400078e02ff */
[----:B------:R-:W-:-:S04]  /*1ba0*/  IMAD.WIDE.U32 R16, R12, R8, RZ ;  /* 0x000000080c107225 */ /* 0x000fc800078e00ff */
[----:B------:R-:W-:-:S04]  /*1bb0*/  IMAD R19, R9, R12, R19 ;  /* 0x0000000c09137224 */ /* 0x000fc800078e0213 */
[----:B------:R-:W-:-:S05]  /*1bc0*/  IMAD.IADD R17, R17, 0x1, R19 ;  /* 0x0000000111117824 */ /* 0x000fca00078e0213 */
[----:B------:R0:W-:Y:S02]  /*1bd0*/  STG.E.64 desc[UR28][R6.64], R16 ;  /* 0x0000001006007986 */ /* 0x0001e4000c101b1c */
.L_x_27:
[----:B------:R-:W-:Y:S05]  /*1be0*/  BSYNC.RECONVERGENT B0 ;  /* 0x0000000000007941 */ /* 0x000fea0003800200 */
.L_x_26:
[----:B0-----:R-:W-:Y:S01]  /*1bf0*/  IADD3 R7, P0, PT, R15, 0x1, RZ ;  /* 0x000000010f077810 */ /* 0x001fe20007f1e0ff */
[----:B------:R-:W-:Y:S03]  /*1c00*/  BSSY.RECONVERGENT B0, `(.L_x_31) ;  /* 0x000001b000007945 */ /* 0x000fe60003800200 */
[----:B------:R-:W-:-:S04]  /*1c10*/  IADD3.X R23, PT, PT, RZ, R14, RZ, P0, !PT ;  /* 0x0000000eff177210 */ /* 0x000fc800007fe4ff */
[----:B------:R-:W-:-:S13]  /*1c20*/  ISETP.NE.U32.AND P1, PT, R23, RZ, PT ;  /* 0x000000ff1700720c */ /* 0x000fda0003f25070 */
[----:B------:R-:W-:Y:S05]  /*1c30*/  @P1 BRA `(.L_x_32) ;  /* 0x00000000004c1947 */ /* 0x000fea0003800000 */
[----:B------:R-:W0:Y:S01]  /*1c40*/  I2F.U32.RP R12, UR18 ;  /* 0x00000012000c7d06 */ /* 0x000e220008209000 */
[----:B------:R-:W-:Y:S02]  /*1c50*/  HFMA2 R8, -RZ, RZ, 0, 0 ;  /* 0x00000000ff087431 */ /* 0x000fe400000001ff */
[----:B------:R-:W-:Y:S01]  /*1c60*/  IMAD R13, RZ, RZ, -UR18 ;  /* 0x80000012ff0d7e24 */ /* 0x000fe2000f8e02ff */
[----:B------:R-:W-:-:S04]  /*1c70*/  ISETP.NE.U32.AND P2, PT, RZ, UR18, PT ;  /* 0x00000012ff007c0c */ /* 0x000fc8000bf45070 */
[----:B0-----:R-:W0:Y:S02]  /*1c80*/  MUFU.RCP R12, R12 ;  /* 0x0000000c000c7308 */ /* 0x001e240000001000 */
[----:B0-----:R-:W-:-:S06]  /*1c90*/  VIADD R9, R12, 0xffffffe ;  /* 0x0ffffffe0c097836 */ /* 0x001fcc0000000000 */
[----:B------:R-:W0:Y:S02]  /*1ca0*/  F2I.FTZ.U32.TRUNC.NTZ R9, R9 ;  /* 0x0000000900097305 */ /* 0x000e24000021f000 */
[----:B0-----:R-:W-:-:S04]  /*1cb0*/  IMAD R13, R13, R9, RZ ;  /* 0x000000090d0d7224 */ /* 0x001fc800078e02ff */
        /* <DEDUP_REMOVED lines=11> */
.L_x_32:
[----:B------:R-:W-:Y:S01]  /*1d70*/  IMAD.U32 R9, RZ, RZ, UR18 ;  /* 0x00000012ff097e24 */ /* 0x000fe2000f8e00ff */
[----:B------:R-:W-:Y:S02]  /*1d80*/  MOV R8, RZ ;  /* 0x000000ff00087202 */ /* 0x000fe40000000f00 */
[----:B------:R-:W-:-:S07]  /*1d90*/  MOV R6, 0x1db0 ;  /* 0x00001db000067802 */ /* 0x000fce0000000f00 */
[----:B------:R-:W-:Y:S05]  /*1da0*/  CALL.REL.NOINC `($__internal_1_$__cuda_sm20_rem_s64) ;  /* 0x0000004400e47944 */ /* 0x000fea0003c00000 */
.L_x_33:
[----:B------:R-:W-:Y:S05]  /*1db0*/  BSYNC.RECONVERGENT B0 ;  /* 0x0000000000007941 */ /* 0x000fea0003800200 */
.L_x_31:
        /* <DEDUP_REMOVED lines=8> */
[----:B0-----:R-:W-:-:S06]  /*1e40*/  VIADD R12, R6, 0xffffffe ;  /* 0x0ffffffe060c7836 */ /* 0x001fcc0000000000 */
[----:B------:R0:W1:Y:S02]  /*1e50*/  F2I.FTZ.U32.TRUNC.NTZ R13, R12 ;  /* 0x0000000c000d7305 */ /* 0x000064000021f000 */
[----:B0-----:R-:W-:Y:S02]  /*1e60*/  HFMA2 R12, -RZ, RZ, 0, 0 ;  /* 0x00000000ff0c7431 */ /* 0x001fe400000001ff */
        /* <DEDUP_REMOVED lines=12> */
.L_x_35:
[----:B------:R-:W-:Y:S01]  /*1f30*/  HFMA2 R21, -RZ, RZ, 0, 0 ;  /* 0x00000000ff157431 */ /* 0x000fe200000001ff */
[----:B------:R-:W-:Y:S01]  /*1f40*/  MOV R24, R8 ;  /* 0x0000000800187202 */ /* 0x000fe20000000f00 */
[----:B------:R-:W-:Y:S01]  /*1f50*/  IMAD.MOV.U32 R25, RZ, RZ, R9 ;  /* 0x000000ffff197224 */ /* 0x000fe200078e0009 */
[----:B------:R-:W-:Y:S01]  /*1f60*/  MOV R20, 0x1f90 ;  /* 0x00001f9000147802 */ /* 0x000fe20000000f00 */
[----:B------:R-:W-:-:S07]  /*1f70*/  IMAD.U32 R22, RZ, RZ, UR19 ;  /* 0x00000013ff167e24 */ /* 0x000fce000f8e00ff */
[----:B------:R-:W-:Y:S05]  /*1f80*/  CALL.REL.NOINC `($__internal_0_$__cuda_sm20_div_s64) ;  /* 0x0000004000207944 */ /* 0x000fea0003c00000 */
[----:B------:R-:W-:Y:S02]  /*1f90*/  IMAD.MOV.U32 R14, RZ, RZ, R9 ;  /* 0x000000ffff0e7224 */ /* 0x000fe400078e0009 */
[----:B------:R-:W-:-:S07]  /*1fa0*/  IMAD.MOV.U32 R15, RZ, RZ, R6 ;  /* 0x000000ffff0f7224 */ /* 0x000fce00078e0006 */
.L_x_36:
[----:B------:R-:W-:Y:S05]  /*1fb0*/  BSYNC.RECONVERGENT B0 ;  /* 0x0000000000007941 */ /* 0x000fea0003800200 */
.L_x_34:
[----:B------:R-:W-:Y:S04]  /*1fc0*/  BSSY.RECONVERGENT B0, `(.L_x_37) ;  /* 0x0000019000007945 */ /* 0x000fe80003800200 */
[----:B------:R-:W-:Y:S05]  /*1fd0*/  @P1 BRA `(.L_x_38) ;  /* 0x00000000004c1947 */ /* 0x000fea0003800000 */
[----:B------:R-:W0:Y:S01]  /*1fe0*/  I2F.U32.RP R12, UR19 ;  /* 0x00000013000c7d06 */ /* 0x000e220008209000 */
[----:B------:R-:W-:Y:S01]  /*1ff0*/  IMAD R13, RZ, RZ, -UR19 ;  /* 0x80000013ff0d7e24 */ /* 0x000fe2000f8e02ff */
[----:B------:R-:W-:Y:S01]  /*2000*/  ISETP.NE.U32.AND P2, PT, RZ, UR19, PT ;  /* 0x00000013ff007c0c */ /* 0x000fe2000bf45070 */
[----:B------:R-:W-:-:S05]  /*2010*/  IMAD.MOV.U32 R8, RZ, RZ, RZ ;  /* 0x000000ffff087224 */ /* 0x000fca00078e00ff */
[----:B0-----:R-:W0:Y:S02]  /*2020*/  MUFU.RCP R12, R12 ;  /* 0x0000000c000c7308 */ /* 0x001e240000001000 */
[----:B0-----:R-:W-:-:S06]  /*2030*/  IADD3 R9, PT, PT, R12, 0xffffffe, RZ ;  /* 0x0ffffffe0c097810 */ /* 0x001fcc0007ffe0ff */
[----:B------:R-:W0:Y:S02]  /*2040*/  F2I.FTZ.U32.TRUNC.NTZ R9, R9 ;  /* 0x0000000900097305 */ /* 0x000e24000021f000 */
[----:B0-----:R-:W-:-:S04]  /*2050*/  IMAD R13, R13, R9, RZ ;  /* 0x000000090d0d7224 */ /* 0x001fc800078e02ff */
[----:B------:R-:W-:Y:S01]  /*2060*/  IMAD.HI.U32 R6, R9, R13, R8 ;  /* 0x0000000d09067227 */ /* 0x000fe200078e0008 */
[----:B------:R-:W-:-:S05]  /*2070*/  MOV R9, RZ ;  /* 0x000000ff00097202 */ /* 0x000fca0000000f00 */
        /* <DEDUP_REMOVED lines=9> */
.L_x_38:
[----:B------:R-:W-:Y:S01]  /*2110*/  IMAD.U32 R9, RZ, RZ, UR19 ;  /* 0x00000013ff097e24 */ /* 0x000fe2000f8e00ff */
[----:B------:R-:W-:Y:S01]  /*2120*/  MOV R6, 0x2150 ;  /* 0x0000215000067802 */ /* 0x000fe20000000f00 */
[----:B------:R-:W-:-:S07]  /*2130*/  IMAD.MOV.U32 R8, RZ, RZ, RZ ;  /* 0x000000ffff087224 */ /* 0x000fce00078e00ff */
[----:B------:R-:W-:Y:S05]  /*2140*/  CALL.REL.NOINC `($__internal_1_$__cuda_sm20_rem_s64) ;  /* 0x0000004000fc7944 */ /* 0x000fea0003c00000 */
.L_x_39:
[----:B------:R-:W-:Y:S05]  /*2150*/  BSYNC.RECONVERGENT B0 ;  /* 0x0000000000007941 */ /* 0x000fea0003800200 */
.L_x_37:
        /* <DEDUP_REMOVED lines=23> */
.L_x_41:
        /* <DEDUP_REMOVED lines=8> */
.L_x_42:
[----:B------:R-:W-:Y:S05]  /*2350*/  BSYNC.RECONVERGENT B0 ;  /* 0x0000000000007941 */ /* 0x000fea0003800200 */
.L_x_40:
[----:B------:R-:W-:Y:S04]  /*2360*/  BSSY.RECONVERGENT B0, `(.L_x_43) ;  /* 0x0000019000007945 */ /* 0x000fe80003800200 */
[----:B------:R-:W-:Y:S05]  /*2370*/  @P1 BRA `(.L_x_44) ;  /* 0x00000000004c1947 */ /* 0x000fea0003800000 */
[----:B------:R-:W0:Y:S01]  /*2380*/  I2F.U32.RP R12, UR16 ;  /* 0x00000010000c7d06 */ /* 0x000e220008209000 */
[----:B------:R-:W-:Y:S01]  /*2390*/  IADD3 R13, PT, PT, RZ, -UR16, RZ ;  /* 0x80000010ff0d7c10 */ /* 0x000fe2000fffe0ff */
[----:B------:R-:W-:Y:S01]  /*23a0*/  IMAD.MOV.U32 R8, RZ, RZ, RZ ;  /* 0x000000ffff087224 */ /* 0x000fe200078e00ff */
[----:B------:R-:W-:-:S05]  /*23b0*/  ISETP.NE.U32.AND P2, PT, RZ, UR16, PT ;  /* 0x00000010ff007c0c */ /* 0x000fca000bf45070 */
        /* <DEDUP_REMOVED lines=15> */
.L_x_44:
[----:B------:R-:W-:Y:S01]  /*24b0*/  MOV R9, UR16 ;  /* 0x0000001000097c02 */ /* 0x000fe20008000f00 */
[----:B------:R-:W-:Y:S01]  /*24c0*/  IMAD.MOV.U32 R8, RZ, RZ, RZ ;  /* 0x000000ffff087224 */ /* 0x000fe200078e00ff */
[----:B------:R-:W-:-:S07]  /*24d0*/  MOV R6, 0x24f0 ;  /* 0x000024f000067802 */ /* 0x000fce0000000f00 */
[----:B------:R-:W-:Y:S05]  /*24e0*/  CALL.REL.NOINC `($__internal_1_$__cuda_sm20_rem_s64) ;  /* 0x0000004000147944 */ /* 0x000fea0003c00000 */
.L_x_45:
[----:B------:R-:W-:Y:S05]  /*24f0*/  BSYNC.RECONVERGENT B0 ;  /* 0x0000000000007941 */ /* 0x000fea0003800200 */
.L_x_43:
[----:B------:R-:W-:Y:S01]  /*2500*/  ISETP.NE.U32.AND P0, PT, R9, RZ, PT ;  /* 0x000000ff0900720c */ /* 0x000fe20003f05070 */
[----:B------:R-:W-:-:S12]  /*2510*/  BSSY.RECONVERGENT B0, `(.L_x_46) ;  /* 0x000001f000007945 */ /* 0x000fd80003800200 */
[----:B------:R-:W-:Y:S05]  /*2520*/  @P0 BRA `(.L_x_47) ;  /* 0x0000000000500947 */ /* 0x000fea0003800000 */
[----:B------:R-:W0:Y:S01]  /*2530*/  I2F.U32.RP R6, UR42 ;  /* 0x0000002a00067d06 */ /* 0x000e220008209000 */
[----:B------:R-:W-:Y:S01]  /*2540*/  ISETP.NE.U32.AND P3, PT, RZ, UR42, PT ;  /* 0x0000002aff007c0c */ /* 0x000fe2000bf65070 */
[----:B------:R-:W-:-:S06]  /*2550*/  HFMA2 R19, -RZ, RZ, 0, 0 ;  /* 0x00000000ff137431 */ /* 0x000fcc00000001ff */
[----:B0-----:R-:W0:Y:S02]  /*2560*/  MUFU.RCP R6, R6 ;  /* 0x0000000600067308 */ /* 0x001e240000001000 */
[----:B0-----:R-:W-:-:S06]  /*2570*/  VIADD R12, R6, 0xffffffe ;  /* 0x0ffffffe060c7836 */ /* 0x001fcc0000000000 */
[----:B------:R0:W1:Y:S02]  /*2580*/  F2I.FTZ.U32.TRUNC.NTZ R13, R12 ;  /* 0x0000000c000d7305 */ /* 0x000064000021f000 */
[----:B0-----:R-:W-:Y:S01]  /*2590*/  IMAD.MOV.U32 R12, RZ, RZ, RZ ;  /* 0x000000ffff0c7224 */ /* 0x001fe200078e00ff */
[----:B-1----:R-:W-:-:S05]  /*25a0*/  IADD3 R9, PT, PT, RZ, -R13, RZ ;  /* 0x8000000dff097210 */ /* 0x002fca0007ffe0ff */
[----:B------:R-:W-:-:S04]  /*25b0*/  IMAD R9, R9, UR42, RZ ;  /* 0x0000002a09097c24 */ /* 0x000fc8000f8e02ff */
        /* <DEDUP_REMOVED lines=11> */
.L_x_47:
[----:B------:R-:W0:Y:S01]  /*2670*/  LDCU UR41, c[0x0][0x3a0] ;  /* 0x00007400ff2977ac */ /* 0x000e220008000800 */
[----:B------:R-:W-:Y:S02]  /*2680*/  HFMA2 R21, -RZ, RZ, 0, 0 ;  /* 0x00000000ff157431 */ /* 0x000fe400000001ff */
[----:B------:R-:W-:Y:S01]  /*2690*/  IMAD.MOV.U32 R24, RZ, RZ, R8 ;  /* 0x000000ffff187224 */ /* 0x000fe200078e0008 */
[----:B------:R-:W-:Y:S01]  /*26a0*/  MOV R20, 0x26e0 ;  /* 0x000026e000147802 */ /* 0x000fe20000000f00 */
[----:B------:R-:W-:Y:S02]  /*26b0*/  IMAD.MOV.U32 R25, RZ, RZ, R9 ;  /* 0x000000ffff197224 */ /* 0x000fe400078e0009 */
[----:B0-----:R-:W-:-:S07]  /*26c0*/  IMAD.U32 R22, RZ, RZ, UR41 ;  /* 0x00000029ff167e24 */ /* 0x001fce000f8e00ff */
[----:B------:R-:W-:Y:S05]  /*26d0*/  CALL.REL.NOINC `($__internal_0_$__cuda_sm20_div_s64) ;  /* 0x00000038004c7944 */ /* 0x000fea0003c00000 */
[----:B------:R-:W-:Y:S01]  /*26e0*/  IMAD.MOV.U32 R18, RZ, RZ, R9 ;  /* 0x000000ffff127224 */ /* 0x000fe200078e0009 */
[----:B------:R-:W-:-:S07]  /*26f0*/  MOV R19, R6 ;  /* 0x0000000600137202 */ /* 0x000fce0000000f00 */
.L_x_48:
[----:B------:R-:W-:Y:S05]  /*2700*/  BSYNC.RECONVERGENT B0 ;  /* 0x0000000000007941 */ /* 0x000fea0003800200 */
.L_x_46:
[----:B------:R-:W-:Y:S04]  /*2710*/  BSSY.RECONVERGENT B0, `(.L_x_49) ;  /* 0x000001a000007945 */ /* 0x000fe80003800200 */
[----:B------:R-:W-:Y:S05]  /*2720*/  @P1 BRA `(.L_x_50) ;  /* 0x00000000004c1947 */ /* 0x000fea0003800000 */
[----:B------:R-:W0:Y:S01]  /*2730*/  I2F.U32.RP R12, UR42 ;  /* 0x0000002a000c7d06 */ /* 0x000e220008209000 */
[----:B------:R-:W-:Y:S01]  /*2740*/  HFMA2 R8, -RZ, RZ, 0, 0 ;  /* 0x00000000ff087431 */ /* 0x000fe200000001ff */
[----:B------:R-:W-:-:S06]  /*2750*/  ISETP.NE.U32.AND P1, PT, RZ, UR42, PT ;  /* 0x0000002aff007c0c */ /* 0x000fcc000bf25070 */
[----:B0-----:R-:W0:Y:S02]  /*2760*/  MUFU.RCP R12, R12 ;  /* 0x0000000c000c7308 */ /* 0x001e240000001000 */
[----:B0-----:R-:W-:-:S06]  /*2770*/  VIADD R9, R12, 0xffffffe ;  /* 0x0ffffffe0c097836 */ /* 0x001fcc0000000000 */
[----:B------:R-:W0:Y:S02]  /*2780*/  F2I.FTZ.U32.TRUNC.NTZ R9, R9 ;  /* 0x0000000900097305 */ /* 0x000e24000021f000 */
[----:B0-----:R-:W-:-:S04]  /*2790*/  IMAD.MOV R13, RZ, RZ, -R9 ;  /* 0x000000ffff0d7224 */ /* 0x001fc800078e0a09 */
        /* <DEDUP_REMOVED lines=12> */
.L_x_50:
[----:B------:R-:W0:Y:S01]  /*2860*/  LDCU UR41, c[0x0][0x3a0] ;  /* 0x00007400ff2977ac */ /* 0x000e220008000800 */
[----:B------:R-:W-:Y:S01]  /*2870*/  IMAD.MOV.U32 R8, RZ, RZ, RZ ;  /* 0x000000ffff087224 */ /* 0x000fe200078e00ff */
[----:B------:R-:W-:Y:S02]  /*2880*/  MOV R6, 0x28b0 ;  /* 0x000028b000067802 */ /* 0x000fe40000000f00 */
[----:B0-----:R-:W-:-:S07]  /*2890*/  MOV R9, UR41 ;  /* 0x0000002900097c02 */ /* 0x001fce0008000f00 */
[----:B------:R-:W-:Y:S05]  /*28a0*/  CALL.REL.NOINC `($__internal_1_$__cuda_sm20_rem_s64) ;  /* 0x0000003c00247944 */ /* 0x000fea0003c00000 */
.L_x_51:
[----:B------:R-:W-:Y:S05]  /*28b0*/  BSYNC.RECONVERGENT B0 ;  /* 0x0000000000007941 */ /* 0x000fea0003800200 */
.L_x_49:
[----:B------:R-:W-:Y:S01]  /*28c0*/  IMAD R7, R15, UR43, RZ ;  /* 0x0000002b0f077c24 */ /* 0x000fe2000f8e02ff */
[----:B------:R-:W-:Y:S01]  /*28d0*/  MOV R26, R8 ;  /* 0x00000008001a7202 */ /* 0x000fe20000000f00 */
[----:B------:R-:W-:Y:S01]  /*28e0*/  IMAD.WIDE.U32 R14, R14, UR43, R16 ;  /* 0x0000002b0e0e7c25 */ /* 0x000fe2000f8e0010 */
[----:B------:R-:W-:Y:S03]  /*28f0*/  BSSY.RECONVERGENT B0, `(.L_x_52) ;  /* 0x0000031000007945 */ /* 0x000fe60003800200 */
[----:B------:R-:W-:Y:S02]  /*2900*/  IMAD.IADD R6, R15, 0x1, R7 ;  /* 0x000000010f067824 */ /* 0x000fe400078e0207 */
[----:B------:R-:W-:-:S04]  /*2910*/  IMAD.WIDE.U32 R14, R14, UR34, R18 ;  /* 0x000000220e0e7c25 */ /* 0x000fc8000f8e0012 */
[----:B------:R-:W-:Y:S02]  /*2920*/  IMAD R7, R6, UR34, RZ ;  /* 0x0000002206077c24 */ /* 0x000fe4000f8e02ff */
[----:B------:R-:W-:Y:S02]  /*2930*/  IMAD.MOV.U32 R27, RZ, RZ, R9 ;  /* 0x000000ffff1b7224 */ /* 0x000fe400078e0009 */
[----:B------:R-:W-:Y:S02]  /*2940*/  IMAD.IADD R6, R15, 0x1, R7 ;  /* 0x000000010f067824 */ /* 0x000fe400078e0207 */
[----:B------:R-:W-:-:S04]  /*2950*/  IMAD.WIDE.U32 R26, R14, UR35, R26 ;  /* 0x000000230e1a7c25 */ /* 0x000fc8000f8e001a */
[----:B------:R-:W-:-:S05]  /*2960*/  IMAD R25, R6, UR35, RZ ;  /* 0x0000002306197c24 */ /* 0x000fca000f8e02ff */
[----:B------:R-:W-:-:S04]  /*2970*/  IADD3 R25, PT, PT, R27, R25, RZ ;  /* 0x000000191b197210 */ /* 0x000fc80007ffe0ff */
[----:B------:R-:W-:-:S04]  /*2980*/  LOP3.LUT R6, R25, UR39, RZ, 0xfc, !PT ;  /* 0x0000002719067c12 */ /* 0x000fc8000f8efcff */
[----:B------:R-:W-:-:S13]  /*2990*/  ISETP.NE.U32.AND P0, PT, R6, RZ, PT ;  /* 0x000000ff0600720c */ /* 0x000fda0003f05070 */
[----:B------:R-:W-:Y:S05]  /*29a0*/  @P0 BRA `(.L_x_53) ;  /* 0x00000000005c0947 */ /* 0x000fea0003800000 */
[----:B------:R-:W0:Y:S01]  /*29b0*/  I2F.U32.RP R8, UR38 ;  /* 0x0000002600087d06 */ /* 0x000e220008209000 */
[----:B------:R-:W-:Y:S01]  /*29c0*/  IADD3 R13, PT, PT, RZ, -UR38, RZ ;  /* 0x80000026ff0d7c10 */ /* 0x000fe2000fffe0ff */
[----:B------:R-:W-:Y:S01]  /*29d0*/  IMAD.MOV.U32 R6, RZ, RZ, RZ ;  /* 0x000000ffff067224 */ /* 0x000fe200078e00ff */
[----:B------:R-:W-:Y:S01]  /*29e0*/  ISETP.NE.U32.AND P2, PT, RZ, UR38, PT ;  /* 0x00000026ff007c0c */ /* 0x000fe2000bf45070 */
[----:B------:R-:W-:Y:S02]  /*29f0*/  HFMA2 R19, -RZ, RZ, 0, 0 ;  /* 0x00000000ff137431 */ /* 0x000fe400000001ff */
[----:B------:R-:W-:Y:S02]  /*2a00*/  IMAD.MOV.U32 R14, RZ, RZ, RZ ;  /* 0x000000ffff0e7224 */ /* 0x000fe400078e00ff */
[----:B0-----:R-:W0:Y:S02]  /*2a10*/  MUFU.RCP R8, R8 ;  /* 0x0000000800087308 */ /* 0x001e240000001000 */
[----:B0-----:R-:W-:-:S06]  /*2a20*/  VIADD R9, R8, 0xffffffe ;  /* 0x0ffffffe08097836 */ /* 0x001fcc0000000000 */
[----:B------:R-:W0:Y:S02]  /*2a30*/  F2I.FTZ.U32.TRUNC.NTZ R7, R9 ;  /* 0x0000000900077305 */ /* 0x000e24000021f000 */
[----:B0-----:R-:W-:-:S04]  /*2a40*/  IMAD R13, R13, R7, RZ ;  /* 0x000000070d0d7224 */ /* 0x001fc800078e02ff */
[----:B------:R-:W-:-:S06]  /*2a50*/  IMAD.HI.U32 R13, R7, R13, R6 ;  /* 0x0000000d070d7227 */ /* 0x000fcc00078e0006 */
[----:B------:R-:W-:-:S05]  /*2a60*/  IMAD.HI.U32 R18, R13, R26, RZ ;  /* 0x0000001a0d127227 */ /* 0x000fca00078e00ff */
[----:B------:R-:W-:-:S05]  /*2a70*/  IADD3 R7, PT, PT, -R18, RZ, RZ ;  /* 0x000000ff12077210 */ /* 0x000fca0007ffe1ff */
[----:B------:R-:W-:-:S05]  /*2a80*/  IMAD R6, R7, UR38, R26 ;  /* 0x0000002607067c24 */ /* 0x000fca000f8e021a */
[----:B------:R-:W-:-:S13]  /*2a90*/  ISETP.GE.U32.AND P0, PT, R6, UR38, PT ;  /* 0x0000002606007c0c */ /* 0x000fda000bf06070 */
[----:B------:R-:W-:Y:S01]  /*2aa0*/  @P0 VIADD R6, R6, -UR38 ;  /* 0x8000002606060c36 */ /* 0x000fe20008000000 */
[----:B------:R-:W-:-:S04]  /*2ab0*/  @P0 IADD3 R18, PT, PT, R18, 0x1, RZ ;  /* 0x0000000112120810 */ /* 0x000fc80007ffe0ff */
[----:B------:R-:W-:-:S13]  /*2ac0*/  ISETP.GE.U32.AND P1, PT, R6, UR38, PT ;  /* 0x0000002606007c0c */ /* 0x000fda000bf26070 */
[----:B------:R-:W-:Y:S01]  /*2ad0*/  @P1 VIADD R18, R18, 0x1 ;  /* 0x0000000112121836 */ /* 0x000fe20000000000 */
[----:B------:R-:W-:-:S04]  /*2ae0*/  @!P2 LOP3.LUT R18, RZ, UR38, RZ, 0x33, !PT ;  /* 0x00000026ff12ac12 */ /* 0x000fc8000f8e33ff */
[----:B------:R-:W-:-:S05]  /*2af0*/  IADD3 R7, PT, PT, -R18, RZ, RZ ;  /* 0x000000ff12077210 */ /* 0x000fca0007ffe1ff */
[----:B------:R-:W-:Y:S01]  /*2b00*/  IMAD R16, R7, UR38, R26 ;  /* 0x0000002607107c24 */ /* 0x000fe2000f8e021a */
[----:B------:R-:W-:Y:S06]  /*2b10*/  BRA `(.L_x_54) ;  /* 0x0000000000387947 */ /* 0x000fec0003800000 */
.L_x_53:
[----:B------:R-:W-:Y:S01]  /*2b20*/  IMAD.MOV.U32 R24, RZ, RZ, R26 ;  /* 0x000000ffff187224 */ /* 0x000fe200078e001a */
[----:B------:R-:W-:Y:S01]  /*2b30*/  MOV R22, UR38 ;  /* 0x0000002600167c02 */ /* 0x000fe20008000f00 */
[----:B------:R-:W-:Y:S01]  /*2b40*/  IMAD.U32 R21, RZ, RZ, UR39 ;  /* 0x00000027ff157e24 */ /* 0x000fe2000f8e00ff */
[----:B------:R-:W-:-:S07]  /*2b50*/  MOV R20, 0x2b70 ;  /* 0x00002b7000147802 */ /* 0x000fce0000000f00 */
[----:B------:R-:W-:Y:S05]  /*2b60*/  CALL.REL.NOINC `($__internal_0_$__cuda_sm20_div_s64) ;  /* 0x0000003400287944 */ /* 0x000fea0003c00000 */
[----:B------:R-:W-:Y:S01]  /*2b70*/  IADD3 R7, P0, PT, RZ, -R9, RZ ;  /* 0x80000009ff077210 */ /* 0x000fe20007f1e0ff */
[----:B------:R-:W-:Y:S01]  /*2b80*/  IMAD.MOV.U32 R24, RZ, RZ, R26 ;  /* 0x000000ffff187224 */ /* 0x000fe200078e001a */
[-C--:B------:R-:W-:Y:S01]  /*2b90*/  MOV R19, R6.reuse ;  /* 0x0000000600137202 */ /* 0x080fe20000000f00 */
[----:B------:R-:W-:Y:S01]  /*2ba0*/  IMAD.MOV.U32 R18, RZ, RZ, R9 ;  /* 0x000000ffff127224 */ /* 0x000fe200078e0009 */
[----:B------:R-:W-:Y:S01]  /*2bb0*/  IADD3.X R8, PT, PT, RZ, ~R6, RZ, P0, !PT ;  /* 0x80000006ff087210 */ /* 0x000fe200007fe4ff */
[----:B------:R-:W-:-:S04]  /*2bc0*/  IMAD.WIDE.U32 R16, R7, UR38, R24 ;  /* 0x0000002607107c25 */ /* 0x000fc8000f8e0018 */
[----:B------:R-:W-:-:S04]  /*2bd0*/  IMAD R8, R8, UR38, RZ ;  /* 0x0000002608087c24 */ /* 0x000fc8000f8e02ff */
[----:B------:R-:W-:-:S05]  /*2be0*/  IMAD R7, R7, UR39, R8 ;  /* 0x0000002707077c24 */ /* 0x000fca000f8e0208 */
[----:B------:R-:W-:-:S07]  /*2bf0*/  IADD3 R14, PT, PT, R7, R17, RZ ;  /* 0x00000011070e7210 */ /* 0x000fce0007ffe0ff */
.L_x_54:
[----:B------:R-:W-:Y:S05]  /*2c00*/  BSYNC.RECONVERGENT B0 ;  /* 0x0000000000007941 */ /* 0x000fea0003800200 */
.L_x_52:
        /* <DEDUP_REMOVED lines=9> */
[----:B------:R-:W-:Y:S01]  /*2ca0*/  IMAD.MOV.U32 R6, RZ, RZ, RZ ;  /* 0x000000ffff067224 */ /* 0x000fe200078e00ff */
[----:B------:R-:W-:-:S06]  /*2cb0*/  ISETP.NE.U32.AND P1, PT, RZ, UR44, PT ;  /* 0x0000002cff007c0c */ /* 0x000fcc000bf25070 */
[----:B0-----:R-:W0:Y:S02]  /*2cc0*/  MUFU.RCP R9, R9 ;  /* 0x0000000900097308 */ /* 0x001e240000001000 */
[----:B0-----:R-:W-:Y:S02]  /*2cd0*/  VIADD R12, R9, 0xffffffe ;  /* 0x0ffffffe090c7836 */ /* 0x001fe40000000000 */
[----:B------:R-:W-:-:S04]  /*2ce0*/  IMAD.MOV.U32 R9, RZ, RZ, RZ ;  /* 0x000000ffff097224 */ /* 0x000fc800078e00ff */
[----:B------:R-:W0:Y:S02]  /*2cf0*/  F2I.FTZ.U32.TRUNC.NTZ R7, R12 ;  /* 0x0000000c00077305 */ /* 0x000e24000021f000 */
[----:B0-----:R-:W-:-:S05]  /*2d00*/  IADD3 R13, PT, PT, RZ, -R7, RZ ;  /* 0x80000007ff0d7210 */ /* 0x001fca0007ffe0ff */
        /* <DEDUP_REMOVED lines=8> */
[----:B------:R-:W-:Y:S02]  /*2d90*/  @P0 IADD3 R8, PT, PT, R8, -UR44, RZ ;  /* 0x8000002c08080c10 */ /* 0x000fe4000fffe0ff */
[----:B------:R-:W-:Y:S01]  /*2da0*/  @!P1 LOP3.LUT R8, RZ, UR44, RZ, 0x33, !PT ;  /* 0x0000002cff089c12 */ /* 0x000fe2000f8e33ff */
[----:B------:R-:W-:Y:S06]  /*2db0*/  BRA `(.L_x_59) ;  /* 0x00000000001c7947 */ /* 0x000fec0003800000 */
.L_x_58:
[----:B------:R-:W0:Y:S01]  /*2dc0*/  LDCU UR41, c[0x0][0x390] ;  /* 0x00007200ff2977ac */ /* 0x000e220008000800 */
[----:B------:R-:W-:Y:S01]  /*2dd0*/  MOV R7, R18 ;  /* 0x0000001200077202 */ /* 0x000fe20000000f00 */
[----:B------:R-:W-:Y:S01]  /*2de0*/  IMAD.MOV.U32 R23, RZ, RZ, R19 ;  /* 0x000000ffff177224 */ /* 0x000fe200078e0013 */
[----:B------:R-:W-:Y:S02]  /*2df0*/  MOV R8, UR21 ;  /* 0x0000001500087c02 */ /* 0x000fe40008000f00 */
[----:B------:R-:W-:Y:S01]  /*2e00*/  MOV R6, 0x2e30 ;  /* 0x00002e3000067802 */ /* 0x000fe20000000f00 */
[----:B0-----:R-:W-:-:S07]  /*2e10*/  IMAD.U32 R9, RZ, RZ, UR41 ;  /* 0x00000029ff097e24 */ /* 0x001fce000f8e00ff */
[----:B------:R-:W-:Y:S05]  /*2e20*/  CALL.REL.NOINC `($__internal_1_$__cuda_sm20_rem_s64) ;  /* 0x0000003400c47944 */ /* 0x000fea0003c00000 */
.L_x_59:
[----:B------:R-:W-:Y:S05]  /*2e30*/  BSYNC.RECONVERGENT B1 ;  /* 0x0000000000017941 */ /* 0x000fea0003800200 */
.L_x_57:
[-C--:B------:R-:W-:Y:S01]  /*2e40*/  IABS R13, R5.reuse ;  /* 0x00000005000d7213 */ /* 0x080fe20000000000 */
[----:B------:R-:W-:Y:S01]  /*2e50*/  IMAD R9, R9, R5, RZ ;  /* 0x0000000509097224 */ /* 0x000fe200078e02ff */
[----:B------:R-:W-:Y:S02]  /*2e60*/  IABS R20, R16 ;  /* 0x0000001000147213 */ /* 0x000fe40000000000 */
[----:B------:R-:W0:Y:S01]  /*2e70*/  I2F.RP R12, R13 ;  /* 0x0000000d000c7306 */ /* 0x000e220000209400 */
[----:B------:R-:W-:Y:S02]  /*2e80*/  ISETP.GE.AND P1, PT, R16, RZ, PT ;  /* 0x000000ff1000720c */ /* 0x000fe40003f26270 */
[----:B------:R-:W-:-:S05]  /*2e90*/  ISETP.NE.AND P2, PT, R5, RZ, PT ;  /* 0x000000ff0500720c */ /* 0x000fca0003f45270 */
[----:B0-----:R-:W0:Y:S02]  /*2ea0*/  MUFU.RCP R12, R12 ;  /* 0x0000000c000c7308 */ /* 0x001e240000001000 */
[----:B0-----:R-:W-:-:S06]  /*2eb0*/  IADD3 R15, PT, PT, R12, 0xffffffe, RZ ;  /* 0x0ffffffe0c0f7810 */ /* 0x001fcc0007ffe0ff */
[----:B------:R0:W1:Y:S02]  /*2ec0*/  F2I.FTZ.U32.TRUNC.NTZ R7, R15 ;  /* 0x0000000f00077305 */ /* 0x000064000021f000 */
[----:B0-----:R-:W-:Y:S02]  /*2ed0*/  IMAD R15, R8, UR21, R9 ;  /* 0x00000015080f7c24 */ /* 0x001fe4000f8e0209 */
[----:B-1----:R-:W-:-:S04]  /*2ee0*/  IMAD.MOV R6, RZ, RZ, -R7 ;  /* 0x000000ffff067224 */ /* 0x002fc800078e0a07 */
[----:B------:R-:W-:Y:S02]  /*2ef0*/  IMAD R17, R6, R13, RZ ;  /* 0x0000000d06117224 */ /* 0x000fe400078e02ff */
[----:B------:R-:W-:-:S05]  /*2f00*/  HFMA2 R6, -RZ, RZ, 0, 0 ;  /* 0x00000000ff067431 */ /* 0x000fca00000001ff */
[----:B------:R-:W-:-:S04]  /*2f10*/  IMAD.HI.U32 R6, R7, R17, R6 ;  /* 0x0000001107067227 */ /* 0x000fc800078e0006 */
[----:B------:R-:W-:-:S04]  /*2f20*/  IMAD.MOV.U32 R7, RZ, RZ, R20 ;  /* 0x000000ffff077224 */ /* 0x000fc800078e0014 */
[----:B------:R-:W-:-:S05]  /*2f30*/  IMAD.HI.U32 R6, R6, R7, RZ ;  /* 0x0000000706067227 */ /* 0x000fca00078e00ff */
[----:B------:R-:W-:-:S05]  /*2f40*/  IADD3 R6, PT, PT, -R6, RZ, RZ ;  /* 0x000000ff06067210 */ /* 0x000fca0007ffe1ff */
[----:B------:R-:W-:-:S05]  /*2f50*/  IMAD R6, R13, R6, R7 ;  /* 0x000000060d067224 */ /* 0x000fca00078e0207 */
[----:B------:R-:W-:-:S13]  /*2f60*/  ISETP.GT.U32.AND P0, PT, R13, R6, PT ;  /* 0x000000060d00720c */ /* 0x000fda0003f04070 */
[----:B------:R-:W-:-:S05]  /*2f70*/  @!P0 IMAD.IADD R6, R6, 0x1, -R13 ;  /* 0x0000000106068824 */ /* 0x000fca00078e0a0d */
[----:B------:R-:W-:-:S13]  /*2f80*/  ISETP.GT.U32.AND P0, PT, R13, R6, PT ;  /* 0x000000060d00720c */ /* 0x000fda0003f04070 */
[----:B------:R-:W-:Y:S01]  /*2f90*/  @!P0 IADD3 R6, PT, PT, R6, -R13, RZ ;  /* 0x8000000d06068210 */ /* 0x000fe20007ffe0ff */
[----:B------:R-:W-:-:S04]  /*2fa0*/  IMAD R13, R18, UR21, RZ ;  /* 0x00000015120d7c24 */ /* 0x000fc8000f8e02ff */
[----:B------:R-:W-:Y:S02]  /*2fb0*/  IMAD.MOV.U32 R12, RZ, RZ, R6 ;  /* 0x000000ffff0c7224 */ /* 0x000fe400078e0006 */
[-C--:B------:R-:W-:Y:S02]  /*2fc0*/  IMAD R19, R19, R5.reuse, R13 ;  /* 0x0000000513137224 */ /* 0x080fe400078e020d */
[-C--:B------:R-:W-:Y:S01]  /*2fd0*/  IMAD.WIDE.U32 R6, R18, R5.reuse, RZ ;  /* 0x0000000512067225 */ /* 0x080fe200078e00ff */
[----:B------:R-:W-:Y:S02]  /*2fe0*/  @!P1 IADD3 R12, PT, PT, -R12, RZ, RZ ;  /* 0x000000ff0c0c9210 */ /* 0x000fe40007ffe1ff */
[----:B------:R-:W-:Y:S01]  /*2ff0*/  @!P2 LOP3.LUT R12, RZ, R5, RZ, 0x33, !PT ;  /* 0x00000005ff0ca212 */ /* 0x000fe200078e33ff */
[----:B------:R-:W-:Y:S01]  /*3000*/  IMAD.IADD R7, R7, 0x1, R19 ;  /* 0x0000000107077824 */ /* 0x000fe200078e0213 */
[----:B------:R-:W-:Y:S02]  /*3010*/  LEA R16, P0, R6, R16, 0x1 ;  /* 0x0000001006107211 */ /* 0x000fe400078008ff */
[----:B------:R-:W-:-:S02]  /*3020*/  SHF.R.S32.HI R13, RZ, 0x1f, R12 ;  /* 0x0000001fff0d7819 */ /* 0x000fc4000001140c */
[----:B------:R-:W-:Y:S02]  /*3030*/  LEA.HI.X R7, R6, R14, R7, 0x1, P0 ;  /* 0x0000000e06077211 */ /* 0x000fe400000f0c07 */
[----:B------:R-:W-:Y:S01]  /*3040*/  LEA R6, P0, R16, UR26, 0x3 ;  /* 0x0000001a10067c11 */ /* 0x000fe2000f8018ff */
[----:B------:R-:W-:-:S03]  /*3050*/  IMAD.WIDE.U32 R8, R8, R5, R12 ;  /* 0x0000000508087225 */ /* 0x000fc600078e000c */
[----:B------:R-:W-:Y:S02]  /*3060*/  LEA.HI.X R7, R16, UR27, R7, 0x3, P0 ;  /* 0x0000001b10077c11 */ /* 0x000fe400080f1c07 */
[----:B------:R-:W-:Y:S02]  /*3070*/  IADD3 R9, PT, PT, R9, R15, RZ ;  /* 0x0000000f09097210 */ /* 0x000fe40007ffe0ff */
[----:B------:R-:W-:-:S04]  /*3080*/  LEA R12, P1, R8, UR24, 0x3 ;  /* 0x00000018080c7c11 */ /* 0x000fc8000f8218ff */
[----:B------:R-:W-:Y:S02]  /*3090*/  LEA.HI.X R13, R8, UR25, R9, 0x3, P1 ;  /* 0x00000019080d7c11 */ /* 0x000fe400088f1c09 */
[----:B------:R-:W2:Y:S04]  /*30a0*/  LDG.E.64 R8, desc[UR28][R6.64] ;  /* 0x0000001c06087981 */ /* 0x000ea8000c1e1b00 */
[----:B------:R-:W2:Y:S02]  /*30b0*/  LDG.E.64 R12, desc[UR28][R12.64] ;  /* 0x0000001c0c0c7981 */ /* 0x000ea4000c1e1b00 */
[-C--:B--2---:R-:W-:Y:S02]  /*30c0*/  IMAD R17, R13, R8.reuse, RZ ;  /* 0x000000080d117224 */ /* 0x084fe400078e02ff */
[----:B------:R-:W-:-:S04]  /*30d0*/  IMAD.WIDE.U32 R14, R12, R8, RZ ;  /* 0x000000080c0e7225 */ /* 0x000fc800078e00ff */
[----:B------:R-:W-:-:S04]  /*30e0*/  IMAD R17, R9, R12, R17 ;  /* 0x0000000c09117224 */ /* 0x000fc800078e0211 */
[----:B------:R-:W-:-:S05]  /*30f0*/  IMAD.IADD R15, R15, 0x1, R17 ;  /* 0x000000010f0f7824 */ /* 0x000fca00078e0211 */
[----:B------:R0:W-:Y:S02]  /*3100*/  STG.E.64 desc[UR28][R6.64], R14 ;  /* 0x0000000e06007986 */ /* 0x0001e4000c101b1c */
.L_x_56:
[----:B------:R-:W-:Y:S05]  /*3110*/  BSYNC.RECONVERGENT B0 ;  /* 0x0000000000007941 */ /* 0x000fea0003800200 */
.L_x_55:
[----:B------:R-:W-:-:S04]  /*3120*/  UIADD3 UR7, UP1, UPT, UR7, 0x2, URZ ;  /* 0x0000000207077890 */ /* 0x000fc8000ff3e0ff */
[----:B------:R-:W-:Y:S01]  /*3130*/  UIADD3.X UR8, UPT, UPT, URZ, UR8, URZ, UP1, !UPT ;  /* 0x00000008ff087290 */ /* 0x000fe20008ffe4ff */
[----:B------:R-:W-:Y:S11]  /*3140*/  BRA.U UP0, `(.L_x_60) ;  /* 0xffffffd5002c7547 */ /* 0x000ff6000b83ffff */
.L_x_1:
[----:B------:R-:W-:-:S04]  /*3150*/  ULOP3.LUT UR6, UR23, 0x1, URZ, 0xc0, !UPT ;  /* 0x0000000117067892 */ /* 0x000fc8000f8ec0ff */
[----:B------:R-:W-:-:S04]  /*3160*/  UISETP.NE.U32.AND UP0, UPT, UR6, 0x1, UPT ;  /* 0x000000010600788c */ /* 0x000fc8000bf05070 */
[----:B------:R-:W-:-:S09]  /*3170*/  UISETP.NE.U32.AND.EX UP0, UPT, URZ, URZ, UPT, UP0 ;  /* 0x000000ffff00728c */ /* 0x000fd2000bf05100 */
[----:B------:R-:W-:Y:S05]  /*3180*/  BRA.U UP0, `(.L_x_0) ;  /* 0x00000015007c7547 */ /* 0x000fea000b800000 */
[----:B0-----:R-:W-:Y:S01]  /*3190*/  IADD3 R7, P0, PT, R10, UR9, RZ ;  /* 0x000000090a077c10 */ /* 0x001fe2000ff1e0ff */
[----:B------:R-:W-:Y:S03]  /*31a0*/  BSSY.RECONVERGENT B0, `(.L_x_61) ;  /* 0x000001b000007945 */ /* 0x000fe60003800200 */
[----:B------:R-:W-:-:S04]  /*31b0*/  IADD3.X R23, PT, PT, R4, UR10, RZ, P0, !PT ;  /* 0x0000000a04177c10 */ /* 0x000fc800087fe4ff */
[----:B------:R-:W-:-:S13]  /*31c0*/  ISETP.NE.AND.EX P0, PT, R23, RZ, PT, !PT ;  /* 0x000000ff1700720c */ /* 0x000fda0003f053f0 */
[----:B------:R-:W-:Y:S05]  /*31d0*/  @P0 BRA `(.L_x_62) ;  /* 0x00000000004c0947 */ /* 0x000fea0003800000 */
[----:B------:R-:W0:Y:S01]  /*31e0*/  I2F.U32.RP R6, UR18 ;  /* 0x0000001200067d06 */ /* 0x000e220008209000 */
[----:B------:R-:W-:Y:S01]  /*31f0*/  IMAD R9, RZ, RZ, -UR18 ;  /* 0x80000012ff097e24 */ /* 0x000fe2000f8e02ff */
[----:B------:R-:W-:Y:S02]  /*3200*/  MOV R4, RZ ;  /* 0x000000ff00047202 */ /* 0x000fe40000000f00 */
[----:B------:R-:W-:-:S04]  /*3210*/  ISETP.NE.U32.AND P1, PT, RZ, UR18, PT ;  /* 0x00000012ff007c0c */ /* 0x000fc8000bf25070 */
[----:B0-----:R-:W0:Y:S02]  /*3220*/  MUFU.RCP R6, R6 ;  /* 0x0000000600067308 */ /* 0x001e240000001000 */
[----:B0-----:R-:W-:-:S06]  /*3230*/  IADD3 R5, PT, PT, R6, 0xffffffe, RZ ;  /* 0x0ffffffe06057810 */ /* 0x001fcc0007ffe0ff */
[----:B------:R-:W0:Y:S02]  /*3240*/  F2I.FTZ.U32.TRUNC.NTZ R5, R5 ;  /* 0x0000000500057305 */ /* 0x000e24000021f000 */
[----:B0-----:R-:W-:-:S04]  /*3250*/  IMAD R9, R9, R5, RZ ;  /* 0x0000000509097224 */ /* 0x001fc800078e02ff */
[----:B------:R-:W-:-:S04]  /*3260*/  IMAD.HI.U32 R4, R5, R9, R4 ;  /* 0x0000000905047227 */ /* 0x000fc800078e0004 */
[----:B------:R-:W-:Y:S02]  /*3270*/  HFMA2 R9, -RZ, RZ, 0, 0 ;  /* 0x00000000ff097431 */ /* 0x000fe400000001ff */
        /* <DEDUP_REMOVED lines=9> */
.L_x_62:
[----:B------:R-:W-:Y:S01]  /*3310*/  IMAD.U32 R9, RZ, RZ, UR18 ;  /* 0x00000012ff097e24 */ /* 0x000fe2000f8e00ff */
[----:B------:R-:W-:Y:S02]  /*3320*/  MOV R8, RZ ;  /* 0x000000ff00087202 */ /* 0x000fe40000000f00 */
[----:B------:R-:W-:-:S07]  /*3330*/  MOV R6, 0x3350 ;  /* 0x0000335000067802 */ /* 0x000fce0000000f00 */
[----:B------:R-:W-:Y:S05]  /*3340*/  CALL.REL.NOINC `($__internal_1_$__cuda_sm20_rem_s64) ;  /* 0x00000030007c7944 */ /* 0x000fea0003c00000 */
.L_x_63:
[----:B------:R-:W-:Y:S05]  /*3350*/  BSYNC.RECONVERGENT B0 ;  /* 0x0000000000007941 */ /* 0x000fea0003800200 */
.L_x_61:
[----:B------:R-:W-:Y:S01]  /*3360*/  ISETP.NE.U32.AND P0, PT, R9, RZ, PT ;  /* 0x000000ff0900720c */ /* 0x000fe20003f05070 */
[----:B------:R-:W-:-:S12]  /*3370*/  BSSY.RECONVERGENT B0, `(.L_x_64) ;  /* 0x000001e000007945 */ /* 0x000fd80003800200 */
[----:B------:R-:W-:Y:S05]  /*3380*/  @P0 BRA `(.L_x_65) ;  /* 0x0000000000500947 */ /* 0x000fea0003800000 */
[----:B------:R-:W0:Y:S01]  /*3390*/  I2F.U32.RP R6, UR19 ;  /* 0x0000001300067d06 */ /* 0x000e220008209000 */
[----:B------:R-:W-:Y:S01]  /*33a0*/  IADD3 R9, PT, PT, RZ, -UR19, RZ ;  /* 0x80000013ff097c10 */ /* 0x000fe2000fffe0ff */
[----:B------:R-:W-:Y:S01]  /*33b0*/  HFMA2 R15, -RZ, RZ, 0, 0 ;  /* 0x00000000ff0f7431 */ /* 0x000fe200000001ff */
[----:B------:R-:W-:-:S05]  /*33c0*/  ISETP.NE.U32.AND P2, PT, RZ, UR19, PT ;  /* 0x00000013ff007c0c */ /* 0x000fca000bf45070 */
[----:B0-----:R-:W0:Y:S02]  /*33d0*/  MUFU.RCP R6, R6 ;  /* 0x0000000600067308 */ /* 0x001e240000001000 */
[----:B0-----:R-:W-:-:S06]  /*33e0*/  VIADD R4, R6, 0xffffffe ;  /* 0x0ffffffe06047836 */ /* 0x001fcc0000000000 */
        /* <DEDUP_REMOVED lines=14> */
.L_x_65:
[----:B------:R-:W-:Y:S02]  /*34d0*/  HFMA2 R21, -RZ, RZ, 0, 0 ;  /* 0x00000000ff157431 */ /* 0x000fe400000001ff */
[----:B------:R-:W-:Y:S01]  /*34e0*/  IMAD.MOV.U32 R24, RZ, RZ, R8 ;  /* 0x000000ffff187224 */ /* 0x000fe200078e0008 */
[----:B------:R-:W-:Y:S01]  /*34f0*/  MOV R25, R9 ;  /* 0x0000000900197202 */ /* 0x000fe20000000f00 */
[----:B------:R-:W-:Y:S01]  /*3500*/  IMAD.U32 R22, RZ, RZ, UR19 ;  /* 0x00000013ff167e24 */ /* 0x000fe2000f8e00ff */
[----:B------:R-:W-:-:S07]  /*3510*/  MOV R20, 0x3530 ;  /* 0x0000353000147802 */ /* 0x000fce0000000f00 */
[----:B------:R-:W-:Y:S05]  /*3520*/  CALL.REL.NOINC `($__internal_0_$__cuda_sm20_div_s64) ;  /* 0x0000002800b87944 */ /* 0x000fea0003c00000 */
[----:B------:R-:W-:Y:S01]  /*3530*/  IMAD.MOV.U32 R14, RZ, RZ, R9 ;  /* 0x000000ffff0e7224 */ /* 0x000fe200078e0009 */
[----:B------:R-:W-:-:S07]  /*3540*/  MOV R15, R6 ;  /* 0x00000006000f7202 */ /* 0x000fce0000000f00 */
.L_x_66:
[----:B------:R-:W-:Y:S05]  /*3550*/  BSYNC.RECONVERGENT B0 ;  /* 0x0000000000007941 */ /* 0x000fea0003800200 */
.L_x_64:
[----:B------:R-:W-:Y:S01]  /*3560*/  ISETP.NE.AND.EX P0, PT, R23, RZ, PT, !PT ;  /* 0x000000ff1700720c */ /* 0x000fe20003f053f0 */
[----:B------:R-:W-:-:S12]  /*3570*/  BSSY.RECONVERGENT B0, `(.L_x_67) ;  /* 0x0000019000007945 */ /* 0x000fd80003800200 */
        /* <DEDUP_REMOVED lines=20> */
.L_x_68:
[----:B------:R-:W-:Y:S01]  /*36c0*/  MOV R9, UR19 ;  /* 0x0000001300097c02 */ /* 0x000fe20008000f00 */
[----:B------:R-:W-:Y:S01]  /*36d0*/  IMAD.MOV.U32 R8, RZ, RZ, RZ ;  /* 0x000000ffff087224 */ /* 0x000fe200078e00ff */
[----:B------:R-:W-:-:S07]  /*36e0*/  MOV R6, 0x3700 ;  /* 0x0000370000067802 */ /* 0x000fce0000000f00 */
[----:B------:R-:W-:Y:S05]  /*36f0*/  CALL.REL.NOINC `($__internal_1_$__cuda_sm20_rem_s64) ;  /* 0x0000002c00907944 */ /* 0x000fea0003c00000 */
.L_x_69:
[----:B------:R-:W-:Y:S05]  /*3700*/  BSYNC.RECONVERGENT B0 ;  /* 0x0000000000007941 */ /* 0x000fea0003800200 */
.L_x_67:
        /* <DEDUP_REMOVED lines=20> */
[----:B------:R-:W-:Y:S02]  /*3850*/  @P1 IADD3 R10, PT, PT, R10, 0x1, RZ ;  /* 0x000000010a0a1810 */ /* 0x000fe40007ffe0ff */
[----:B------:R-:W-:Y:S01]  /*3860*/  @!P2 LOP3.LUT R10, RZ, UR17, RZ, 0x33, !PT ;  /* 0x00000011ff0aac12 */ /* 0x000fe2000f8e33ff */
[----:B------:R-:W-:Y:S06]  /*3870*/  BRA `(.L_x_72) ;  /* 0x0000000000207947 */ /* 0x000fec0003800000 */
.L_x_71:
[----:B------:R-:W-:Y:S01]  /*3880*/  MOV R24, R8 ;  /* 0x0000000800187202 */ /* 0x000fe20000000f00 */
[----:B------:R-:W-:Y:S01]  /*3890*/  IMAD.MOV.U32 R25, RZ, RZ, R9 ;  /* 0x000000ffff197224 */ /* 0x000fe200078e0009 */
[----:B------:R-:W-:Y:S01]  /*38a0*/  MOV R22, UR17 ;  /* 0x0000001100167c02 */ /* 0x000fe20008000f00 */
[----:B------:R-:W-:Y:S01]  /*38b0*/  IMAD.MOV.U32 R21, RZ, RZ, RZ ;  /* 0x000000ffff157224 */ /* 0x000fe200078e00ff */
[----:B------:R-:W-:-:S07]  /*38c0*/  MOV R20, 0x38e0 ;  /* 0x000038e000147802 */ /* 0x000fce0000000f00 */
[----:B------:R-:W-:Y:S05]  /*38d0*/  CALL.REL.NOINC `($__internal_0_$__cuda_sm20_div_s64) ;  /* 0x0000002400cc7944 */ /* 0x000fea0003c00000 */
[----:B------:R-:W-:Y:S01]  /*38e0*/  MOV R10, R9 ;  /* 0x00000009000a7202 */ /* 0x000fe20000000f00 */
[----:B------:R-:W-:-:S07]  /*38f0*/  IMAD.MOV.U32 R11, RZ, RZ, R6 ;  /* 0x000000ffff0b7224 */ /* 0x000fce00078e0006 */
.L_x_72:
[----:B------:R-:W-:Y:S05]  /*3900*/  BSYNC.RECONVERGENT B0 ;  /* 0x0000000000007941 */ /* 0x000fea0003800200 */
.L_x_70:
[----:B------:R-:W-:Y:S01]  /*3910*/  ISETP.NE.AND.EX P0, PT, R23, RZ, PT, !PT ;  /* 0x000000ff1700720c */ /* 0x000fe20003f053f0 */
[----:B------:R-:W-:-:S12]  /*3920*/  BSSY.RECONVERGENT B0, `(.L_x_73) ;  /* 0x0000019000007945 */ /* 0x000fd80003800200 */
[----:B------:R-:W-:Y:S05]  /*3930*/  @P0 BRA `(.L_x_74) ;  /* 0x00000000004c0947 */ /* 0x000fea0003800000 */
[----:B------:R-:W0:Y:S01]  /*3940*/  I2F.U32.RP R6, UR16 ;  /* 0x0000001000067d06 */ /* 0x000e220008209000 */
[----:B------:R-:W-:Y:S02]  /*3950*/  HFMA2 R4, -RZ, RZ, 0, 0 ;  /* 0x00000000ff047431 */ /* 0x000fe400000001ff */
[----:B------:R-:W-:Y:S01]  /*3960*/  IMAD R9, RZ, RZ, -UR16 ;  /* 0x80000010ff097e24 */ /* 0x000fe2000f8e02ff */
[----:B------:R-:W-:-:S04]  /*3970*/  ISETP.NE.U32.AND P1, PT, RZ, UR16, PT ;  /* 0x00000010ff007c0c */ /* 0x000fc8000bf25070 */
[----:B0-----:R-:W0:Y:S02]  /*3980*/  MUFU.RCP R6, R6 ;  /* 0x0000000600067308 */ /* 0x001e240000001000 */
[----:B0-----:R-:W-:-:S06]  /*3990*/  IADD3 R5, PT, PT, R6, 0xffffffe, RZ ;  /* 0x0ffffffe06057810 */ /* 0x001fcc0007ffe0ff */
[----:B------:R-:W0:Y:S02]  /*39a0*/  F2I.FTZ.U32.TRUNC.NTZ R5, R5 ;  /* 0x0000000500057305 */ /* 0x000e24000021f000 */
[----:B0-----:R-:W-:-:S04]  /*39b0*/  IMAD R9, R9, R5, RZ ;  /* 0x0000000509097224 */ /* 0x001fc800078e02ff */
[----:B------:R-:W-:Y:S01]  /*39c0*/  IMAD.HI.U32 R4, R5, R9, R4 ;  /* 0x0000000905047227 */ /* 0x000fe200078e0004 */
[----:B------:R-:W-:-:S05]  /*39d0*/  MOV R9, RZ ;  /* 0x000000ff00097202 */ /* 0x000fca0000000f00 */
        /* <DEDUP_REMOVED lines=9> */
.L_x_74:
[----:B------:R-:W-:Y:S02]  /*3a70*/  HFMA2 R8, -RZ, RZ, 0, 0 ;  /* 0x00000000ff087431 */ /* 0x000fe400000001ff */
[----:B------:R-:W-:Y:S01]  /*3a80*/  IMAD.U32 R9, RZ, RZ, UR16 ;  /* 0x00000010ff097e24 */ /* 0x000fe2000f8e00ff */
[----:B------:R-:W-:-:S07]  /*3a90*/  MOV R6, 0x3ab0 ;  /* 0x00003ab000067802 */ /* 0x000fce0000000f00 */
[----:B------:R-:W-:Y:S05]  /*3aa0*/  CALL.REL.NOINC `($__internal_1_$__cuda_sm20_rem_s64) ;  /* 0x0000002800a47944 */ /* 0x000fea0003c00000 */
.L_x_75:
[----:B------:R-:W-:Y:S05]  /*3ab0*/  BSYNC.RECONVERGENT B0 ;  /* 0x0000000000007941 */ /* 0x000fea0003800200 */
.L_x_73:
[----:B------:R-:W-:Y:S01]  /*3ac0*/  ISETP.NE.U32.AND P0, PT, R9, RZ, PT ;  /* 0x000000ff0900720c */ /* 0x000fe20003f05070 */
[----:B------:R-:W-:-:S12]  /*3ad0*/  BSSY.RECONVERGENT B0, `(.L_x_76) ;  /* 0x0000020000007945 */ /* 0x000fd80003800200 */
[----:B------:R-:W-:Y:S05]  /*3ae0*/  @P0 BRA `(.L_x_77) ;  /* 0x0000000000540947 */ /* 0x000fea0003800000 */
[----:B------:R-:W0:Y:S01]  /*3af0*/  LDCU UR6, c[0x0][0x3a0] ;  /* 0x00007400ff0677ac */ /* 0x000e220008000800 */
[----:B------:R-:W-:Y:S01]  /*3b00*/  IMAD.MOV.U32 R4, RZ, RZ, RZ ;  /* 0x000000ffff047224 */ /* 0x000fe200078e00ff */
[----:B0-----:R-:W0:Y:S01]  /*3b10*/  I2F.U32.RP R6, UR6 ;  /* 0x0000000600067d06 */ /* 0x001e220008209000 */
[----:B------:R-:W-:-:S07]  /*3b20*/  ISETP.NE.U32.AND P2, PT, RZ, UR6, PT ;  /* 0x00000006ff007c0c */ /* 0x000fce000bf45070 */
[----:B0-----:R-:W0:Y:S02]  /*3b30*/  MUFU.RCP R6, R6 ;  /* 0x0000000600067308 */ /* 0x001e240000001000 */
[----:B0-----:R-:W-:-:S06]  /*3b40*/  VIADD R9, R6, 0xffffffe ;  /* 0x0ffffffe06097836 */ /* 0x001fcc0000000000 */
[----:B------:R-:W0:Y:S02]  /*3b50*/  F2I.FTZ.U32.TRUNC.NTZ R5, R9 ;  /* 0x0000000900057305 */ /* 0x000e24000021f000 */
[----:B0-----:R-:W-:-:S05]  /*3b60*/  IADD3 R13, PT, PT, RZ, -R5, RZ ;  /* 0x80000005ff0d7210 */ /* 0x001fca0007ffe0ff */
[----:B------:R-:W-:-:S04]  /*3b70*/  IMAD R13, R13, UR6, RZ ;  /* 0x000000060d0d7c24 */ /* 0x000fc8000f8e02ff */
[----:B------:R-:W-:-:S06]  /*3b80*/  IMAD.HI.U32 R13, R5, R13, R4 ;  /* 0x0000000d050d7227 */ /* 0x000fcc00078e0004 */
[----:B------:R-:W-:-:S05]  /*3b90*/  IMAD.HI.U32 R4, R13, R8, RZ ;  /* 0x000000080d047227 */ /* 0x000fca00078e00ff */
[----:B------:R-:W-:-:S05]  /*3ba0*/  IADD3 R5, PT, PT, -R4, RZ, RZ ;  /* 0x000000ff04057210 */ /* 0x000fca0007ffe1ff */
[----:B------:R-:W-:Y:S01]  /*3bb0*/  IMAD R8, R5, UR6, R8 ;  /* 0x0000000605087c24 */ /* 0x000fe2000f8e0208 */
[----:B------:R-:W-:-:S04]  /*3bc0*/  MOV R5, RZ ;  /* 0x000000ff00057202 */ /* 0x000fc80000000f00 */
[----:B------:R-:W-:-:S13]  /*3bd0*/  ISETP.GE.U32.AND P0, PT, R8, UR6, PT ;  /* 0x0000000608007c0c */ /* 0x000fda000bf06070 */
[----:B------:R-:W-:Y:S01]  /*3be0*/  @P0 VIADD R8, R8, -UR6 ;  /* 0x8000000608080c36 */ /* 0x000fe20008000000 */
[----:B------:R-:W-:-:S04]  /*3bf0*/  @P0 IADD3 R4, PT, PT, R4, 0x1, RZ ;  /* 0x0000000104040810 */ /* 0x000fc80007ffe0ff */
[----:B------:R-:W-:-:S13]  /*3c00*/  ISETP.GE.U32.AND P1, PT, R8, UR6, PT ;  /* 0x0000000608007c0c */ /* 0x000fda000bf26070 */
[----:B------:R-:W-:Y:S01]  /*3c10*/  @P1 VIADD R4, R4, 0x1 ;  /* 0x0000000104041836 */ /* 0x000fe20000000000 */
[----:B------:R-:W-:Y:S01]  /*3c20*/  @!P2 LOP3.LUT R4, RZ, UR6, RZ, 0x33, !PT ;  /* 0x00000006ff04ac12 */ /* 0x000fe2000f8e33ff */
[----:B------:R-:W-:Y:S06]  /*3c30*/  BRA `(.L_x_78) ;  /* 0x0000000000247947 */ /* 0x000fec0003800000 */
.L_x_77:
[----:B------:R-:W0:Y:S01]  /*3c40*/  LDCU UR6, c[0x0][0x3a0] ;  /* 0x00007400ff0677ac */ /* 0x000e220008000800 */
[----:B------:R-:W-:Y:S01]  /*3c50*/  IMAD.MOV.U32 R24, RZ, RZ, R8 ;  /* 0x000000ffff187224 */ /* 0x000fe200078e0008 */
[----:B------:R-:W-:Y:S01]  /*3c60*/  MOV R25, R9 ;  /* 0x0000000900197202 */ /* 0x000fe20000000f00 */
[----:B------:R-:W-:Y:S01]  /*3c70*/  IMAD.MOV.U32 R21, RZ, RZ, RZ ;  /* 0x000000ffff157224 */ /* 0x000fe200078e00ff */
[----:B------:R-:W-:Y:S02]  /*3c80*/  MOV R20, 0x3cb0 ;  /* 0x00003cb000147802 */ /* 0x000fe40000000f00 */
[----:B0-----:R-:W-:-:S07]  /*3c90*/  MOV R22, UR6 ;  /* 0x0000000600167c02 */ /* 0x001fce0008000f00 */
[----:B------:R-:W-:Y:S05]  /*3ca0*/  CALL.REL.NOINC `($__internal_0_$__cuda_sm20_div_s64) ;  /* 0x0000002000d87944 */ /* 0x000fea0003c00000 */
[----:B------:R-:W-:Y:S01]  /*3cb0*/  IMAD.MOV.U32 R4, RZ, RZ, R9 ;  /* 0x000000ffff047224 */ /* 0x000fe200078e0009 */
[----:B------:R-:W-:-:S07]  /*3cc0*/  MOV R5, R6 ;  /* 0x0000000600057202 */ /* 0x000fce0000000f00 */
.L_x_78:
[----:B------:R-:W-:Y:S05]  /*3cd0*/  BSYNC.RECONVERGENT B0 ;  /* 0x0000000000007941 */ /* 0x000fea0003800200 */
.L_x_76:
[----:B------:R-:W-:Y:S01]  /*3ce0*/  ISETP.NE.AND.EX P0, PT, R23, RZ, PT, !PT ;  /* 0x000000ff1700720c */ /* 0x000fe20003f053f0 */
        /* <DEDUP_REMOVED lines=22> */
.L_x_80:
[----:B------:R-:W0:Y:S01]  /*3e50*/  LDCU UR6, c[0x0][0x3a0] ;  /* 0x00007400ff0677ac */ /* 0x000e220008000800 */
[----:B------:R-:W-:Y:S01]  /*3e60*/  HFMA2 R8, -RZ, RZ, 0, 0 ;  /* 0x00000000ff087431 */ /* 0x000fe200000001ff */
[----:B------:R-:W-:Y:S01]  /*3e70*/  MOV R6, 0x3ea0 ;  /* 0x00003ea000067802 */ /* 0x000fe20000000f00 */
[----:B0-----:R-:W-:-:S07]  /*3e80*/  IMAD.U32 R9, RZ, RZ, UR6 ;  /* 0x00000006ff097e24 */ /* 0x001fce000f8e00ff */
[----:B------:R-:W-:Y:S05]  /*3e90*/  CALL.REL.NOINC `($__internal_1_$__cuda_sm20_rem_s64) ;  /* 0x0000002400a87944 */ /* 0x000fea0003c00000 */
.L_x_81:
[----:B------:R-:W-:Y:S05]  /*3ea0*/  BSYNC.RECONVERGENT B0 ;  /* 0x0000000000007941 */ /* 0x000fea0003800200 */
.L_x_79:
[----:B------:R-:W0:Y:S01]  /*3eb0*/  LDCU UR6, c[0x0][0x398] ;  /* 0x00007300ff0677ac */ /* 0x000e220008000800 */
[----:B------:R-:W-:Y:S01]  /*3ec0*/  MOV R6, R10 ;  /* 0x0000000a00067202 */ /* 0x000fe20000000f00 */
[----:B------:R-:W-:Y:S01]  /*3ed0*/  IMAD.MOV.U32 R7, RZ, RZ, R11 ;  /* 0x000000ffff077224 */ /* 0x000fe200078e000b */
[----:B------:R-:W-:Y:S01]  /*3ee0*/  MOV R16, R8 ;  /* 0x0000000800107202 */ /* 0x000fe20000000f00 */
[----:B------:R-:W1:Y:S01]  /*3ef0*/  LDCU.64 UR22, c[0x0][0x3a0] ;  /* 0x00007400ff1677ac */ /* 0x000e620008000a00 */
[----:B------:R-:W-:Y:S01]  /*3f00*/  IMAD.MOV.U32 R17, RZ, RZ, R9 ;  /* 0x000000ffff117224 */ /* 0x000fe200078e0009 */
[----:B------:R-:W-:Y:S01]  /*3f10*/  BSSY.RECONVERGENT B0, `(.L_x_82) ;  /* 0x0000033000007945 */ /* 0x000fe20003800200 */
[----:B0-----:R-:W-:-:S04]  /*3f20*/  IMAD.WIDE.U32 R6, R14, UR6, R6 ;  /* 0x000000060e067c25 */ /* 0x001fc8000f8e0006 */
[----:B------:R-:W-:-:S05]  /*3f30*/  IMAD R15, R15, UR6, RZ ;  /* 0x000000060f0f7c24 */ /* 0x000fca000f8e02ff */
[----:B------:R-:W-:Y:S01]  /*3f40*/  IADD3 R10, PT, PT, R7, R15, RZ ;  /* 0x0000000f070a7210 */ /* 0x000fe20007ffe0ff */
[----:B-1----:R-:W-:-:S04]  /*3f50*/  IMAD.WIDE.U32 R6, R6, UR22, R4 ;  /* 0x0000001606067c25 */ /* 0x002fc8000f8e0004 */
[----:B------:R-:W-:Y:S02]  /*3f60*/  IMAD R5, R10, UR22, RZ ;  /* 0x000000160a057c24 */ /* 0x000fe4000f8e02ff */
[----:B------:R-:W-:-:S04]  /*3f70*/  IMAD.WIDE.U32 R16, R6, UR23, R16 ;  /* 0x0000001706107c25 */ /* 0x000fc8000f8e0010 */
[----:B------:R-:W-:-:S04]  /*3f80*/  IMAD.IADD R4, R7, 0x1, R5 ;  /* 0x0000000107047824 */ /* 0x000fc800078e0205 */
        /* <DEDUP_REMOVED lines=9> */
[----:B------:R-:W-:-:S04]  /*4020*/  HFMA2 R15, -RZ, RZ, 0, 0 ;  /* 0x00000000ff0f7431 */ /* 0x000fc800000001ff */
        /* <DEDUP_REMOVED lines=11> */
[----:B------:R-:W-:Y:S01]  /*40e0*/  ISETP.GE.U32.AND P1, PT, R4, UR38, PT ;  /* 0x0000002604007c0c */ /* 0x000fe2000bf26070 */
[----:B------:R-:W-:-:S12]  /*40f0*/  IMAD.MOV.U32 R4, RZ, RZ, RZ ;  /* 0x000000ffff047224 */ /* 0x000fd800078e00ff */
[----:B------:R-:W-:Y:S01]  /*4100*/  @P1 VIADD R14, R14, 0x1 ;  /* 0x000000010e0e1836 */ /* 0x000fe20000000000 */
[----:B------:R-:W-:-:S04]  /*4110*/  @!P2 LOP3.LUT R14, RZ, UR38, RZ, 0x33, !PT ;  /* 0x00000026ff0eac12 */ /* 0x000fc8000f8e33ff */
[----:B------:R-:W-:-:S05]  /*4120*/  IADD3 R5, PT, PT, -R14, RZ, RZ ;  /* 0x000000ff0e057210 */ /* 0x000fca0007ffe1ff */
[----:B------:R-:W-:Y:S01]  /*4130*/  IMAD R10, R5, UR38, R16 ;  /* 0x00000026050a7c24 */ /* 0x000fe2000f8e0210 */
[----:B------:R-:W-:Y:S06]  /*4140*/  BRA `(.L_x_84) ;  /* 0x00000000003c7947 */ /* 0x000fec0003800000 */
.L_x_83:
[----:B------:R-:W-:Y:S01]  /*4150*/  IMAD.MOV.U32 R24, RZ, RZ, R16 ;  /* 0x000000ffff187224 */ /* 0x000fe200078e0010 */
[----:B------:R-:W-:Y:S01]  /*4160*/  MOV R25, R19 ;  /* 0x0000001300197202 */ /* 0x000fe20000000f00 */
[----:B------:R-:W-:Y:S01]  /*4170*/  IMAD.U32 R22, RZ, RZ, UR38 ;  /* 0x00000026ff167e24 */ /* 0x000fe2000f8e00ff */
[----:B------:R-:W-:Y:S02]  /*4180*/  MOV R21, UR39 ;  /* 0x0000002700157c02 */ /* 0x000fe40008000f00 */
[----:B------:R-:W-:-:S07]  /*4190*/  MOV R20, 0x41b0 ;  /* 0x000041b000147802 */ /* 0x000fce0000000f00 */
[----:B------:R-:W-:Y:S05]  /*41a0*/  CALL.REL.NOINC `($__internal_0_$__cuda_sm20_div_s64) ;  /* 0x0000001c00987944 */ /* 0x000fea0003c00000 */
[-C--:B------:R-:W-:Y:S01]  /*41b0*/  IADD3 R5, P0, PT, RZ, -R9.reuse, RZ ;  /* 0x80000009ff057210 */ /* 0x080fe20007f1e0ff */
[--C-:B------:R-:W-:Y:S01]  /*41c0*/  IMAD.MOV.U32 R15, RZ, RZ, R6.reuse ;  /* 0x000000ffff0f7224 */ /* 0x100fe200078e0006 */
[----:B------:R-:W-:Y:S02]  /*41d0*/  MOV R18, R16 ;  /* 0x0000001000127202 */ /* 0x000fe40000000f00 */
[----:B------:R-:W-:Y:S01]  /*41e0*/  MOV R14, R9 ;  /* 0x00000009000e7202 */ /* 0x000fe20000000f00 */
[----:B------:R-:W-:Y:S02]  /*41f0*/  IMAD.X R4, RZ, RZ, ~R6, P0 ;  /* 0x000000ffff047224 */ /* 0x000fe400000e0e06 */
[----:B------:R-:W-:-:S04]  /*4200*/  IMAD.WIDE.U32 R10, R5, UR38, R18 ;  /* 0x00000026050a7c25 */ /* 0x000fc8000f8e0012 */
[----:B------:R-:W-:-:S04]  /*4210*/  IMAD R4, R4, UR38, RZ ;  /* 0x0000002604047c24 */ /* 0x000fc8000f8e02ff */
[----:B------:R-:W-:-:S04]  /*4220*/  IMAD R5, R5, UR39, R4 ;  /* 0x0000002705057c24 */ /* 0x000fc8000f8e0204 */
[----:B------:R-:W-:-:S07]  /*4230*/  IMAD.IADD R4, R5, 0x1, R11 ;  /* 0x0000000105047824 */ /* 0x000fce00078e020b */
.L_x_84:
[----:B------:R-:W-:Y:S05]  /*4240*/  BSYNC.RECONVERGENT B0 ;  /* 0x0000000000007941 */ /* 0x000fea0003800200 */
.L_x_82:
        /* <DEDUP_REMOVED lines=8> */
[----:B------:R-:W0:Y:S02]  /*42d0*/  LDCU UR6, c[0x0][0x390] ;  /* 0x00007200ff0677ac */ /* 0x000e240008000800 */
[----:B0-----:R-:W0:Y:S01]  /*42e0*/  I2F.U32.RP R9, UR6 ;  /* 0x0000000600097d06 */ /* 0x001e220008209000 */
[----:B------:R-:W-:-:S07]  /*42f0*/  ISETP.NE.U32.AND P1, PT, RZ, UR6, PT ;  /* 0x00000006ff007c0c */ /* 0x000fce000bf25070 */
[----:B0-----:R-:W0:Y:S02]  /*4300*/  MUFU.RCP R9, R9 ;  /* 0x0000000900097308 */ /* 0x001e240000001000 */
[----:B0-----:R-:W-:Y:S02]  /*4310*/  IADD3 R6, PT, PT, R9, 0xffffffe, RZ ;  /* 0x0ffffffe09067810 */ /* 0x001fe40007ffe0ff */
[----:B------:R-:W-:-:S04]  /*4320*/  MOV R9, RZ ;  /* 0x000000ff00097202 */ /* 0x000fc80000000f00 */
[----:B------:R0:W1:Y:S02]  /*4330*/  F2I.FTZ.U32.TRUNC.NTZ R7, R6 ;  /* 0x0000000600077305 */ /* 0x000064000021f000 */
[----:B0-----:R-:W-:Y:S02]  /*4340*/  HFMA2 R6, -RZ, RZ, 0, 0 ;  /* 0x00000000ff067431 */ /* 0x001fe400000001ff */
[----:B-1----:R-:W-:-:S04]  /*4350*/  IMAD.MOV R5, RZ, RZ, -R7 ;  /* 0x000000ffff057224 */ /* 0x002fc800078e0a07 */
[----:B------:R-:W-:-:S04]  /*4360*/  IMAD R5, R5, UR6, RZ ;  /* 0x0000000605057c24 */ /* 0x000fc8000f8e02ff */
[----:B------:R-:W-:-:S06]  /*4370*/  IMAD.HI.U32 R5, R7, R5, R6 ;  /* 0x0000000507057227 */ /* 0x000fcc00078e0006 */
        /* <DEDUP_REMOVED lines=9> */
.L_x_87:
[----:B------:R-:W0:Y:S01]  /*4410*/  LDCU UR6, c[0x0][0x390] ;  /* 0x00007200ff0677ac */ /* 0x000e220008000800 */
[----:B------:R-:W-:Y:S01]  /*4420*/  IMAD.MOV.U32 R7, RZ, RZ, R14 ;  /* 0x000000ffff077224 */ /* 0x000fe200078e000e */
[----:B------:R-:W-:Y:S01]  /*4430*/  MOV R23, R15 ;  /* 0x0000000f00177202 */ /* 0x000fe20000000f00 */
[----:B------:R-:W-:Y:S01]  /*4440*/  IMAD.U32 R8, RZ, RZ, UR21 ;  /* 0x00000015ff087e24 */ /* 0x000fe2000f8e00ff */
[----:B------:R-:W-:Y:S02]  /*4450*/  MOV R6, 0x4480 ;  /* 0x0000448000067802 */ /* 0x000fe40000000f00 */
[----:B0-----:R-:W-:-:S07]  /*4460*/  MOV R9, UR6 ;  /* 0x0000000600097c02 */ /* 0x001fce0008000f00 */
[----:B------:R-:W-:Y:S05]  /*4470*/  CALL.REL.NOINC `($__internal_1_$__cuda_sm20_rem_s64) ;  /* 0x0000002000307944 */ /* 0x000fea0003c00000 */
.L_x_88:
[----:B------:R-:W-:Y:S05]  /*4480*/  BSYNC.RECONVERGENT B1 ;  /* 0x0000000000017941 */ /* 0x000fea0003800200 */
.L_x_86:
[----:B------:R-:W0:Y:S01]  /*4490*/  LDC R7, c[0x0][0x390] ;  /* 0x0000e400ff077b82 */ /* 0x000e220000000800 */
[----:B------:R-:W-:Y:S01]  /*44a0*/  IABS R6, R10 ;  /* 0x0000000a00067213 */ /* 0x000fe20000000000 */
[----:B------:R-:W1:Y:S01]  /*44b0*/  LDCU.128 UR24, c[0x0][0x380] ;  /* 0x00007000ff1877ac */ /* 0x000e620008000c00 */
[----:B------:R-:W-:Y:S02]  /*44c0*/  ISETP.GE.AND P1, PT, R10, RZ, PT ;  /* 0x000000ff0a00720c */ /* 0x000fe40003f26270 */
[-C--:B0-----:R-:W-:Y:S01]  /*44d0*/  IABS R16, R7.reuse ;  /* 0x0000000700107213 */ /* 0x081fe20000000000 */
[----:B------:R-:W-:Y:S01]  /*44e0*/  IMAD R17, R9, R7, RZ ;  /* 0x0000000709117224 */ /* 0x000fe200078e02ff */
[----:B------:R-:W-:Y:S02]  /*44f0*/  ISETP.NE.AND P2, PT, R7, RZ, PT ;  /* 0x000000ff0700720c */ /* 0x000fe40003f45270 */
[----:B------:R-:W0:Y:S01]  /*4500*/  I2F.RP R11, R16 ;  /* 0x00000010000b7306 */ /* 0x000e220000209400 */
[----:B------:R-:W-:-:S07]  /*4510*/  IMAD R17, R8, UR21, R17 ;  /* 0x0000001508117c24 */ /* 0x000fce000f8e0211 */
[----:B0-----:R-:W0:Y:S02]  /*4520*/  MUFU.RCP R11, R11 ;  /* 0x0000000b000b7308 */ /* 0x001e240000001000 */
[----:B0-----:R-:W-:-:S06]  /*4530*/  VIADD R12, R11, 0xffffffe ;  /* 0x0ffffffe0b0c7836 */ /* 0x001fcc0000000000 */
[----:B------:R0:W2:Y:S02]  /*4540*/  F2I.FTZ.U32.TRUNC.NTZ R13, R12 ;  /* 0x0000000c000d7305 */ /* 0x0000a4000021f000 */
[----:B0-----:R-:W-:Y:S01]  /*4550*/  IMAD.MOV.U32 R12, RZ, RZ, RZ ;  /* 0x000000ffff0c7224 */ /* 0x001fe200078e00ff */
[----:B--2---:R-:W-:-:S05]  /*4560*/  IADD3 R5, PT, PT, RZ, -R13, RZ ;  /* 0x8000000dff057210 */ /* 0x004fca0007ffe0ff */
[----:B------:R-:W-:-:S04]  /*4570*/  IMAD R5, R5, R16, RZ ;  /* 0x0000001005057224 */ /* 0x000fc800078e02ff */
[----:B------:R-:W-:-:S06]  /*4580*/  IMAD.HI.U32 R5, R13, R5, R12 ;  /* 0x000000050d057227 */ /* 0x000fcc00078e000c */
[----:B------:R-:W-:-:S05]  /*4590*/  IMAD.HI.U32 R5, R5, R6, RZ ;  /* 0x0000000605057227 */ /* 0x000fca00078e00ff */
[----:B------:R-:W-:-:S05]  /*45a0*/  IADD3 R5, PT, PT, -R5, RZ, RZ ;  /* 0x000000ff05057210 */ /* 0x000fca0007ffe1ff */
[----:B------:R-:W-:Y:S02]  /*45b0*/  IMAD R5, R16, R5, R6 ;  /* 0x0000000510057224 */ /* 0x000fe400078e0206 */
[----:B------:R-:W-:-:S03]  /*45c0*/  IMAD R6, R14, UR21, RZ ;  /* 0x000000150e067c24 */ /* 0x000fc6000f8e02ff */
[----:B------:R-:W-:Y:S01]  /*45d0*/  ISETP.GT.U32.AND P0, PT, R16, R5, PT ;  /* 0x000000051000720c */ /* 0x000fe20003f04070 */
[-C--:B------:R-:W-:Y:S02]  /*45e0*/  IMAD R13, R15, R7.reuse, R6 ;  /* 0x000000070f0d7224 */ /* 0x080fe400078e0206 */
[----:B------:R-:W-:-:S05]  /*45f0*/  IMAD.WIDE.U32 R14, R14, R7, RZ ;  /* 0x000000070e0e7225 */ /* 0x000fca00078e00ff */
[----:B------:R-:W-:-:S05]  /*4600*/  IADD3 R13, PT, PT, R15, R13, RZ ;  /* 0x0000000d0f0d7210 */ /* 0x000fca0007ffe0ff */
[----:B------:R-:W-:-:S05]  /*4610*/  @!P0 IMAD.IADD R5, R5, 0x1, -R16 ;  /* 0x0000000105058824 */ /* 0x000fca00078e0a10 */
[----:B------:R-:W-:-:S13]  /*4620*/  ISETP.GT.U32.AND P0, PT, R16, R5, PT ;  /* 0x000000051000720c */ /* 0x000fda0003f04070 */
[----:B------:R-:W-:Y:S02]  /*4630*/  @!P0 IADD3 R5, PT, PT, R5, -R16, RZ ;  /* 0x8000001005058210 */ /* 0x000fe40007ffe0ff */
[----:B------:R-:W-:-:S03]  /*4640*/  LEA R9, P0, R14, R10, 0x1 ;  /* 0x0000000a0e097211 */ /* 0x000fc600078008ff */
[----:B------:R-:W-:Y:S01]  /*4650*/  @!P1 IMAD.MOV R5, RZ, RZ, -R5 ;  /* 0x000000ffff059224 */ /* 0x000fe200078e0a05 */
[----:B------:R-:W-:Y:S02]  /*4660*/  @!P2 LOP3.LUT R5, RZ, R7, RZ, 0x33, !PT ;  /* 0x00000007ff05a212 */ /* 0x000fe400078e33ff */
[----:B------:R-:W-:Y:S02]  /*4670*/  LEA.HI.X R14, R14, R4, R13, 0x1, P0 ;  /* 0x000000040e0e7211 */ /* 0x000fe400000f0c0d */
[--C-:B------:R-:W-:Y:S01]  /*4680*/  SHF.R.S32.HI R11, RZ, 0x1f, R5.reuse ;  /* 0x0000001fff0b7819 */ /* 0x100fe20000011405 */
[----:B------:R-:W-:Y:S01]  /*4690*/  IMAD.MOV.U32 R10, RZ, RZ, R5 ;  /* 0x000000ffff0a7224 */ /* 0x000fe200078e0005 */
[----:B-1----:R-:W-:-:S03]  /*46a0*/  LEA R4, P0, R9, UR26, 0x3 ;  /* 0x0000001a09047c11 */ /* 0x002fc6000f8018ff */
[----:B------:R-:W-:Y:S01]  /*46b0*/  IMAD.WIDE.U32 R6, R8, R7, R10 ;  /* 0x0000000708067225 */ /* 0x000fe200078e000a */
[----:B------:R-:W-:Y:S02]  /*46c0*/  LEA.HI.X R5, R9, UR27, R14, 0x3, P0 ;  /* 0x0000001b09057c11 */ /* 0x000fe400080f1c0e */
[----:B------:R-:W-:Y:S02]  /*46d0*/  LEA R8, P1, R6, UR24, 0x3 ;  /* 0x0000001806087c11 */ /* 0x000fe4000f8218ff */
[----:B------:R-:W-:-:S04]  /*46e0*/  IADD3 R7, PT, PT, R7, R17, RZ ;  /* 0x0000001107077210 */ /* 0x000fc80007ffe0ff */
        /* <DEDUP_REMOVED lines=8> */
.L_x_85:
[----:B------:R-:W-:Y:S05]  /*4770*/  BSYNC.RECONVERGENT B0 ;  /* 0x0000000000007941 */ /* 0x000fea0003800200 */
.L_x_0:
[----:B------:R-:W-:Y:S01]  /*4780*/  UIMAD UR6, UR32, UR33, URZ ;  /* 0x00000021200672a4 */ /* 0x000fe2000f8e02ff */
[----:B------:R-:W-:Y:S01]  /*4790*/  IMAD R3, R3, UR31, R2 ;  /* 0x0000001f03037c24 */ /* 0x000fe2000f8e0202 */
[----:B---3--:R-:W-:-:S03]  /*47a0*/  UIMAD UR7, UR32, UR36, UR4 ;  /* 0x00000024200772a4 */ /* 0x008fc6000f8e0204 */
[----:B------:R-:W-:Y:S01]  /*47b0*/  IMAD R3, R3, UR30, R0 ;  /* 0x0000001e03037c24 */ /* 0x000fe2000f8e0200 */
[----:B------:R-:W-:-:S06]  /*47c0*/  UIMAD UR6, UR6, UR37, UR7 ;  /* 0x00000025060672a4 */ /* 0x000fcc000f8e0207 */
[----:B------:R-:W-:-:S05]  /*47d0*/  MOV R2, UR6 ;  /* 0x0000000600027c02 */ /* 0x000fca0008000f00 */
[----:B------:R-:W-:-:S05]  /*47e0*/  IMAD R3, R2, UR13, R3 ;  /* 0x0000000d02037c24 */ /* 0x000fca000f8e0203 */
[----:B------:R-:W-:-:S05]  /*47f0*/  PRMT R3, R3, 0x9910, RZ ;  /* 0x0000991003037816 */ /* 0x000fca00000000ff */
[----:B0-----:R-:W-:-:S05]  /*4800*/  IMAD.MOV.U32 R14, RZ, RZ, R3 ;  /* 0x000000ffff0e7224 */ /* 0x001fca00078e0003 */
[----:B------:R-:W-:Y:S02]  /*4810*/  ISETP.GE.U32.AND P0, PT, R14, UR15, PT ;  /* 0x0000000f0e007c0c */ /* 0x000fe4000bf06070 */
[----:B------:R-:W-:-:S04]  /*4820*/  SHF.R.S32.HI R15, RZ, 0x1f, R14 ;  /* 0x0000001fff0f7819 */ /* 0x000fc8000001140e */
[----:B------:R-:W-:-:S13]  /*4830*/  ISETP.GE.AND.EX P0, PT, R15, RZ, PT, P0 ;  /* 0x000000ff0f00720c */ /* 0x000fda0003f06300 */
[----:B------:R-:W-:Y:S05]  /*4840*/  @P0 EXIT ;  /* 0x000000000000094d */ /* 0x000fea0003800000 */
[----:B------:R-:W0:Y:S01]  /*4850*/  LDCU UR4, c[0x0][0x3a8] ;  /* 0x00007500ff0477ac */ /* 0x000e220008000800 */
[----:B------:R-:W-:Y:S01]  /*4860*/  MOV R3, UR12 ;  /* 0x0000000c00037c02 */ /* 0x000fe20008000f00 */
[----:B------:R-:W-:Y:S01]  /*4870*/  BSSY.RECONVERGENT B0, `(.L_x_89) ;  /* 0x0000021000007945 */ /* 0x000fe20003800200 */
[----:B------:R-:W1:Y:S03]  /*4880*/  LDCU.64 UR6, c[0x0][0x3a0] ;  /* 0x00007400ff0677ac */ /* 0x000e660008000a00 */
[----:B------:R-:W-:-:S05]  /*4890*/  IMAD.WIDE.U32 R14, R3, UR11, R14 ;  /* 0x0000000b030e7c25 */ /* 0x000fca000f8e000e */
[----:B------:R-:W-:Y:S01]  /*48a0*/  ISETP.NE.AND.EX P0, PT, R15, RZ, PT, !PT ;  /* 0x000000ff0f00720c */ /* 0x000fe20003f053f0 */
[----:B0-----:R-:W-:-:S04]  /*48b0*/  UIMAD UR4, UR14, UR4, URZ ;  /* 0x000000040e0472a4 */ /* 0x001fc8000f8e02ff */
[----:B-1----:R-:W-:-:S04]  /*48c0*/  UIMAD UR4, UR4, UR7, URZ ;  /* 0x00000007040472a4 */ /* 0x002fc8000f8e02ff */
[----:B------:R-:W-:-:S04]  /*48d0*/  UIMAD UR4, UR4, UR6, URZ ;  /* 0x00000006040472a4 */ /* 0x000fc8000f8e02ff */
[----:B------:R-:W-:Y:S08]  /*48e0*/  @P0 BRA `(.L_x_90) ;  /* 0x00000000004c0947 */ /* 0x000ff00003800000 */
[----:B------:R-:W0:Y:S01]  /*48f0*/  I2F.U32.RP R0, UR4 ;  /* 0x0000000400007d06 */ /* 0x000e220008209000 */
[----:B------:R-:W-:Y:S01]  /*4900*/  IADD3 R5, PT, PT, RZ, -UR4, RZ ;  /* 0x80000004ff057c10 */ /* 0x000fe2000fffe0ff */
[----:B------:R-:W-:Y:S01]  /*4910*/  IMAD.MOV.U32 R9, RZ, RZ, RZ ;  /* 0x000000ffff097224 */ /* 0x000fe200078e00ff */
        /* <DEDUP_REMOVED lines=16> */
.L_x_90:
[----:B------:R-:W-:Y:S01]  /*4a20*/  MOV R7, R14 ;  /* 0x0000000e00077202 */ /* 0x000fe20000000f00 */
[----:B------:R-:W-:Y:S01]  /*4a30*/  IMAD.MOV.U32 R23, RZ, RZ, R15 ;  /* 0x000000ffff177224 */ /* 0x000fe200078e000f */
[----:B------:R-:W-:Y:S01]  /*4a40*/  MOV R9, UR4 ;  /* 0x0000000400097c02 */ /* 0x000fe20008000f00 */
[----:B------:R-:W-:Y:S01]  /*4a50*/  IMAD.MOV.U32 R8, RZ, RZ, RZ ;  /* 0x000000ffff087224 */ /* 0x000fe200078e00ff */
[----:B------:R-:W-:-:S07]  /*4a60*/  MOV R6, 0x4a80 ;  /* 0x00004a8000067802 */ /* 0x000fce0000000f00 */
[----:B------:R-:W-:Y:S05]  /*4a70*/  CALL.REL.NOINC `($__internal_1_$__cuda_sm20_rem_s64) ;  /* 0x0000001800b07944 */ /* 0x000fea0003c00000 */
.L_x_91:
[----:B------:R-:W-:Y:S05]  /*4a80*/  BSYNC.RECONVERGENT B0 ;  /* 0x0000000000007941 */ /* 0x000fea0003800200 */
.L_x_89:
[----:B------:R-:W0:Y:S01]  /*4a90*/  LDCU UR4, c[0x0][0x3a8] ;  /* 0x00007500ff0477ac */ /* 0x000e220008000800 */
[----:B------:R-:W-:Y:S01]  /*4aa0*/  ISETP.NE.U32.AND P0, PT, R9, RZ, PT ;  /* 0x000000ff0900720c */ /* 0x000fe20003f05070 */
[----:B------:R-:W-:Y:S01]  /*4ab0*/  BSSY.RECONVERGENT B0, `(.L_x_92) ;  /* 0x0000023000007945 */ /* 0x000fe20003800200 */
[----:B------:R-:W0:Y:S01]  /*4ac0*/  LDCU UR5, c[0x0][0x394] ;  /* 0x00007280ff0577ac */ /* 0x000e220008000800 */
[----:B------:R-:W1:Y:S01]  /*4ad0*/  LDCU.64 UR6, c[0x0][0x3a0] ;  /* 0x00007400ff0677ac */ /* 0x000e620008000a00 */
[----:B0-----:R-:W-:-:S04]  /*4ae0*/  UIMAD UR4, UR5, UR4, URZ ;  /* 0x00000004050472a4 */ /* 0x001fc8000f8e02ff */
[----:B-1----:R-:W-:-:S04]  /*4af0*/  UIMAD UR4, UR4, UR7, URZ ;  /* 0x00000007040472a4 */ /* 0x002fc8000f8e02ff */
[----:B------:R-:W-:Y:S01]  /*4b00*/  UIMAD UR4, UR4, UR6, URZ ;  /* 0x00000006040472a4 */ /* 0x000fe2000f8e02ff */
[----:B------:R-:W-:Y:S11]  /*4b10*/  @P0 BRA `(.L_x_93) ;  /* 0x0000000000500947 */ /* 0x000ff60003800000 */
        /* <DEDUP_REMOVED lines=20> */
.L_x_93:
        /* <DEDUP_REMOVED lines=8> */
.L_x_94:
[----:B------:R-:W-:Y:S05]  /*4ce0*/  BSYNC.RECONVERGENT B0 ;  /* 0x0000000000007941 */ /* 0x000fea0003800200 */
.L_x_92:
[----:B------:R-:W-:Y:S01]  /*4cf0*/  ISETP.NE.AND.EX P0, PT, R15, RZ, PT, !PT ;  /* 0x000000ff0f00720c */ /* 0x000fe20003f053f0 */
[----:B------:R-:W-:-:S12]  /*4d00*/  BSSY.RECONVERGENT B0, `(.L_x_95) ;  /* 0x000001b000007945 */ /* 0x000fd80003800200 */
[----:B------:R-:W-:Y:S05]  /*4d10*/  @P0 BRA `(.L_x_96) ;  /* 0x00000000004c0947 */ /* 0x000fea0003800000 */
[----:B------:R-:W0:Y:S01]  /*4d20*/  I2F.U32.RP R4, UR4 ;  /* 0x0000000400047d06 */ /* 0x000e220008209000 */
[----:B------:R-:W-:Y:S01]  /*4d30*/  IMAD R5, RZ, RZ, -UR4 ;  /* 0x80000004ff057e24 */ /* 0x000fe2000f8e02ff */
[----:B------:R-:W-:Y:S02]  /*4d40*/  ISETP.NE.U32.AND P1, PT, RZ, UR4, PT ;  /* 0x00000004ff007c0c */ /* 0x000fe4000bf25070 */
[----:B------:R-:W-:-:S04]  /*4d50*/  MOV R9, RZ ;  /* 0x000000ff00097202 */ /* 0x000fc80000000f00 */
        /* <DEDUP_REMOVED lines=15> */
.L_x_96:
[----:B------:R-:W-:Y:S02]  /*4e50*/  HFMA2 R8, -RZ, RZ, 0, 0 ;  /* 0x00000000ff087431 */ /* 0x000fe400000001ff */
[----:B------:R-:W-:Y:S01]  /*4e60*/  IMAD.MOV.U32 R7, RZ, RZ, R14 ;  /* 0x000000ffff077224 */ /* 0x000fe200078e000e */
[----:B------:R-:W-:Y:S01]  /*4e70*/  MOV R23, R15 ;  /* 0x0000000f00177202 */ /* 0x000fe20000000f00 */
[----:B------:R-:W-:Y:S01]  /*4e80*/  IMAD.U32 R9, RZ, RZ, UR4 ;  /* 0x00000004ff097e24 */ /* 0x000fe2000f8e00ff */
[----:B------:R-:W-:-:S07]  /*4e90*/  MOV R6, 0x4eb0 ;  /* 0x00004eb000067802 */ /* 0x000fce0000000f00 */
[----:B------:R-:W-:Y:S05]  /*4ea0*/  CALL.REL.NOINC `($__internal_1_$__cuda_sm20_rem_s64) ;  /* 0x0000001400a47944 */ /* 0x000fea0003c00000 */
.L_x_97:
[----:B------:R-:W-:Y:S05]  /*4eb0*/  BSYNC.RECONVERGENT B0 ;  /* 0x0000000000007941 */ /* 0x000fea0003800200 */
.L_x_95:
[----:B------:R-:W0:Y:S01]  /*4ec0*/  LDCU UR4, c[0x0][0x3a8] ;  /* 0x00007500ff0477ac */ /* 0x000e220008000800 */
[----:B------:R-:W-:Y:S01]  /*4ed0*/  ISETP.NE.U32.AND P0, PT, R9, RZ, PT ;  /* 0x000000ff0900720c */ /* 0x000fe20003f05070 */
[----:B------:R-:W-:Y:S01]  /*4ee0*/  BSSY.RECONVERGENT B0, `(.L_x_98) ;  /* 0x0000021000007945 */ /* 0x000fe20003800200 */
[----:B------:R-:W0:Y:S02]  /*4ef0*/  LDCU.64 UR6, c[0x0][0x3a0] ;  /* 0x00007400ff0677ac */ /* 0x000e240008000a00 */
[----:B0-----:R-:W-:-:S04]  /*4f00*/  UIMAD UR4, UR7, UR4, URZ ;  /* 0x00000004070472a4 */ /* 0x001fc8000f8e02ff */
[----:B------:R-:W-:-:S05]  /*4f10*/  UIMAD UR4, UR4, UR6, URZ ;  /* 0x00000006040472a4 */ /* 0x000fca000f8e02ff */
[----:B------:R-:W-:Y:S07]  /*4f20*/  @P0 BRA `(.L_x_99) ;  /* 0x0000000000500947 */ /* 0x000fee0003800000 */
        /* <DEDUP_REMOVED lines=8> */
[----:B------:R-:W-:Y:S01]  /*4fb0*/  IMAD.HI.U32 R3, R3, R5, R2 ;  /* 0x0000000503037227 */ /* 0x000fe200078e0002 */
[----:B------:R-:W-:-:S05]  /*4fc0*/  MOV R5, RZ ;  /* 0x000000ff00057202 */ /* 0x000fca0000000f00 */
        /* <DEDUP_REMOVED lines=10> */
.L_x_99:
        /* <DEDUP_REMOVED lines=8> */
.L_x_100:
[----:B------:R-:W-:Y:S05]  /*50f0*/  BSYNC.RECONVERGENT B0 ;  /* 0x0000000000007941 */ /* 0x000fea0003800200 */
.L_x_98:
[----:B------:R-:W0:Y:S01]  /*5100*/  LDCU.64 UR4, c[0x0][0x3a0] ;  /* 0x00007400ff0477ac */ /* 0x000e220008000a00 */
[----:B------:R-:W-:Y:S01]  /*5110*/  ISETP.NE.AND.EX P0, PT, R15, RZ, PT, !PT ;  /* 0x000000ff0f00720c */ /* 0x000fe20003f053f0 */
[----:B------:R-:W-:Y:S01]  /*5120*/  BSSY.RECONVERGENT B0, `(.L_x_101) ;  /* 0x000001c000007945 */ /* 0x000fe20003800200 */
[----:B0-----:R-:W-:-:S11]  /*5130*/  UIMAD UR4, UR5, UR4, URZ ;  /* 0x00000004050472a4 */ /* 0x001fd6000f8e02ff */
[----:B------:R-:W-:Y:S05]  /*5140*/  @P0 BRA `(.L_x_102) ;  /* 0x00000000004c0947 */ /* 0x000fea0003800000 */
        /* <DEDUP_REMOVED lines=19> */
.L_x_102:
[----:B------:R-:W-:Y:S01]  /*5280*/  MOV R7, R14 ;  /* 0x0000000e00077202 */ /* 0x000fe20000000f00 */
[----:B------:R-:W-:Y:S01]  /*5290*/  IMAD.MOV.U32 R23, RZ, RZ, R15 ;  /* 0x000000ffff177224 */ /* 0x000fe200078e000f */
[----:B------:R-:W-:Y:S01]  /*52a0*/  MOV R9, UR4 ;  /* 0x0000000400097c02 */ /* 0x000fe20008000f00 */
[----:B------:R-:W-:Y:S01]  /*52b0*/  IMAD.MOV.U32 R8, RZ, RZ, RZ ;  /* 0x000000ffff087224 */ /* 0x000fe200078e00ff */
[----:B------:R-:W-:-:S07]  /*52c0*/  MOV R6, 0x52e0 ;  /* 0x000052e000067802 */ /* 0x000fce0000000f00 */
[----:B------:R-:W-:Y:S05]  /*52d0*/  CALL.REL.NOINC `($__internal_1_$__cuda_sm20_rem_s64) ;  /* 0x0000001000987944 */ /* 0x000fea0003c00000 */
.L_x_103:
[----:B------:R-:W-:Y:S05]  /*52e0*/  BSYNC.RECONVERGENT B0 ;  /* 0x0000000000007941 */ /* 0x000fea0003800200 */
.L_x_101:
[----:B------:R-:W-:Y:S01]  /*52f0*/  ISETP.NE.U32.AND P0, PT, R9, RZ, PT ;  /* 0x000000ff0900720c */ /* 0x000fe20003f05070 */
[----:B------:R-:W-:-:S12]  /*5300*/  BSSY.RECONVERGENT B0, `(.L_x_104) ;  /* 0x0000020000007945 */ /* 0x000fd80003800200 */
[----:B------:R-:W-:Y:S05]  /*5310*/  @P0 BRA `(.L_x_105) ;  /* 0x0000000000540947 */ /* 0x000fea0003800000 */
[----:B------:R-:W0:Y:S01]  /*5320*/  LDCU UR4, c[0x0][0x3a0] ;  /* 0x00007400ff0477ac */ /* 0x000e220008000800 */
[----:B------:R-:W-:Y:S01]  /*5330*/  HFMA2 R2, -RZ, RZ, 0, 0 ;  /* 0x00000000ff027431 */ /* 0x000fe200000001ff */
[----:B0-----:R-:W0:Y:S01]  /*5340*/  I2F.U32.RP R0, UR4 ;  /* 0x0000000400007d06 */ /* 0x001e220008209000 */
[----:B------:R-:W-:-:S07]  /*5350*/  ISETP.NE.U32.AND P2, PT, RZ, UR4, PT ;  /* 0x00000004ff007c0c */ /* 0x000fce000bf45070 */
[----:B0-----:R-:W0:Y:S02]  /*5360*/  MUFU.RCP R0, R0 ;  /* 0x0000000000007308 */ /* 0x001e240000001000 */
[----:B0-----:R-:W-:-:S06]  /*5370*/  IADD3 R6, PT, PT, R0, 0xffffffe, RZ ;  /* 0x0ffffffe00067810 */ /* 0x001fcc0007ffe0ff */
[----:B------:R-:W0:Y:S02]  /*5380*/  F2I.FTZ.U32.TRUNC.NTZ R3, R6 ;  /* 0x0000000600037305 */ /* 0x000e24000021f000 */
[----:B0-----:R-:W-:-:S04]  /*5390*/  IMAD.MOV R7, RZ, RZ, -R3 ;  /* 0x000000ffff077224 */ /* 0x001fc800078e0a03 */
[----:B------:R-:W-:-:S04]  /*53a0*/  IMAD R7, R7, UR4, RZ ;  /* 0x0000000407077c24 */ /* 0x000fc8000f8e02ff */
[----:B------:R-:W-:-:S06]  /*53b0*/  IMAD.HI.U32 R7, R3, R7, R2 ;  /* 0x0000000703077227 */ /* 0x000fcc00078e0002 */
[----:B------:R-:W-:-:S04]  /*53c0*/  IMAD.HI.U32 R2, R7, R8, RZ ;  /* 0x0000000807027227 */ /* 0x000fc800078e00ff */
[----:B------:R-:W-:-:S04]  /*53d0*/  IMAD.MOV R3, RZ, RZ, -R2 ;  /* 0x000000ffff037224 */ /* 0x000fc800078e0a02 */
[----:B------:R-:W-:Y:S02]  /*53e0*/  IMAD R8, R3, UR4, R8 ;  /* 0x0000000403087c24 */ /* 0x000fe4000f8e0208 */
[----:B------:R-:W-:-:S03]  /*53f0*/  IMAD.MOV.U32 R3, RZ, RZ, RZ ;  /* 0x000000ffff037224 */ /* 0x000fc600078e00ff */
[----:B------:R-:W-:-:S13]  /*5400*/  ISETP.GE.U32.AND P0, PT, R8, UR4, PT ;  /* 0x0000000408007c0c */ /* 0x000fda000bf06070 */
[----:B------:R-:W-:Y:S01]  /*5410*/  @P0 IADD3 R8, PT, PT, R8, -UR4, RZ ;  /* 0x8000000408080c10 */ /* 0x000fe2000fffe0ff */
[----:B------:R-:W-:-:S03]  /*5420*/  @P0 VIADD R2, R2, 0x1 ;  /* 0x0000000102020836 */ /* 0x000fc60000000000 */
[----:B------:R-:W-:-:S13]  /*5430*/  ISETP.GE.U32.AND P1, PT, R8, UR4, PT ;  /* 0x0000000408007c0c */ /* 0x000fda000bf26070 */
[----:B------:R-:W-:Y:S02]  /*5440*/  @P1 IADD3 R2, PT, PT, R2, 0x1, RZ ;  /* 0x0000000102021810 */ /* 0x000fe40007ffe0ff */
[----:B------:R-:W-:Y:S01]  /*5450*/  @!P2 LOP3.LUT R2, RZ, UR4, RZ, 0x33, !PT ;  /* 0x00000004ff02ac12 */ /* 0x000fe2000f8e33ff */
[----:B------:R-:W-:Y:S06]  /*5460*/  BRA `(.L_x_106) ;  /* 0x0000000000247947 */ /* 0x000fec0003800000 */
.L_x_105:
[----:B------:R-:W0:Y:S01]  /*5470*/  LDCU UR4, c[0x0][0x3a0] ;  /* 0x00007400ff0477ac */ /* 0x000e220008000800 */
[----:B------:R-:W-:Y:S01]  /*5480*/  HFMA2 R21, -RZ, RZ, 0, 0 ;  /* 0x00000000ff157431 */ /* 0x000fe200000001ff */
[----:B------:R-:W-:Y:S01]  /*5490*/  MOV R24, R8 ;  /* 0x0000000800187202 */ /* 0x000fe20000000f00 */
[----:B------:R-:W-:Y:S01]  /*54a0*/  IMAD.MOV.U32 R25, RZ, RZ, R9 ;  /* 0x000000ffff197224 */ /* 0x000fe200078e0009 */
[----:B------:R-:W-:Y:S01]  /*54b0*/  MOV R20, 0x54e0 ;  /* 0x000054e000147802 */ /* 0x000fe20000000f00 */
[----:B0-----:R-:W-:-:S07]  /*54c0*/  IMAD.U32 R22, RZ, RZ, UR4 ;  /* 0x00000004ff167e24 */ /* 0x001fce000f8e00ff */
[----:B------:R-:W-:Y:S05]  /*54d0*/  CALL.REL.NOINC `($__internal_0_$__cuda_sm20_div_s64) ;  /* 0x0000000800cc7944 */ /* 0x000fea0003c00000 */
[----:B------:R-:W-:Y:S01]  /*54e0*/  MOV R2, R9 ;  /* 0x0000000900027202 */ /* 0x000fe20000000f00 */
[----:B------:R-:W-:-:S07]  /*54f0*/  IMAD.MOV.U32 R3, RZ, RZ, R6 ;  /* 0x000000ffff037224 */ /* 0x000fce00078e0006 */
.L_x_106:
[----:B------:R-:W-:Y:S05]  /*5500*/  BSYNC.RECONVERGENT B0 ;  /* 0x0000000000007941 */ /* 0x000fea0003800200 */
.L_x_104:
[----:B------:R-:W-:Y:S01]  /*5510*/  ISETP.NE.AND.EX P0, PT, R15, RZ, PT, !PT ;  /* 0x000000ff0f00720c */ /* 0x000fe20003f053f0 */
[----:B------:R-:W-:-:S12]  /*5520*/  BSSY.RECONVERGENT B0, `(.L_x_107) ;  /* 0x000001d000007945 */ /* 0x000fd80003800200 */
        /* <DEDUP_REMOVED lines=21> */
.L_x_108:
[----:B------:R-:W0:Y:S01]  /*5680*/  LDCU UR4, c[0x0][0x3a0] ;  /* 0x00007400ff0477ac */ /* 0x000e220008000800 */
[----:B------:R-:W-:Y:S01]  /*5690*/  IMAD.MOV.U32 R7, RZ, RZ, R14 ;  /* 0x000000ffff077224 */ /* 0x000fe200078e000e */
[----:B------:R-:W-:Y:S01]  /*56a0*/  MOV R23, R15 ;  /* 0x0000000f00177202 */ /* 0x000fe20000000f00 */
[----:B------:R-:W-:Y:S01]  /*56b0*/  IMAD.MOV.U32 R8, RZ, RZ, RZ ;  /* 0x000000ffff087224 */ /* 0x000fe200078e00ff */
[----:B------:R-:W-:Y:S02]  /*56c0*/  MOV R6, 0x56f0 ;  /* 0x000056f000067802 */ /* 0x000fe40000000f00 */
[----:B0-----:R-:W-:-:S07]  /*56d0*/  MOV R9, UR4 ;  /* 0x0000000400097c02 */ /* 0x001fce0008000f00 */
[----:B------:R-:W-:Y:S05]  /*56e0*/  CALL.REL.NOINC `($__internal_1_$__cuda_sm20_rem_s64) ;  /* 0x0000000c00947944 */ /* 0x000fea0003c00000 */
.L_x_109:
[----:B------:R-:W-:Y:S05]  /*56f0*/  BSYNC.RECONVERGENT B0 ;  /* 0x0000000000007941 */ /* 0x000fea0003800200 */
.L_x_107:
[----:B------:R-:W0:Y:S01]  /*5700*/  LDCU UR4, c[0x0][0x398] ;  /* 0x00007300ff0477ac */ /* 0x000e220008000800 */
[----:B------:R-:W-:Y:S01]  /*5710*/  BSSY.RECONVERGENT B0, `(.L_x_110) ;  /* 0x0000039000007945 */ /* 0x000fe20003800200 */
[----:B------:R-:W1:Y:S01]  /*5720*/  LDCU.64 UR6, c[0x0][0x3a0] ;  /* 0x00007400ff0677ac */ /* 0x000e620008000a00 */
[----:B0-----:R-:W-:-:S04]  /*5730*/  IMAD.WIDE.U32 R4, R10, UR4, R4 ;  /* 0x000000040a047c25 */ /* 0x001fc8000f8e0004 */
[----:B------:R-:W-:Y:S01]  /*5740*/  IMAD R11, R11, UR4, RZ ;  /* 0x000000040b0b7c24 */ /* 0x000fe2000f8e02ff */
[----:B------:R-:W0:Y:S01]  /*5750*/  LDCU UR4, c[0x0][0x390] ;  /* 0x00007200ff0477ac */ /* 0x000e220008000800 */
[----:B------:R-:W-:Y:S02]  /*5760*/  IMAD.MOV.U32 R10, RZ, RZ, R8 ;  /* 0x000000ffff0a7224 */ /* 0x000fe400078e0008 */
[----:B------:R-:W-:Y:S01]  /*5770*/  IMAD.IADD R0, R5, 0x1, R11 ;  /* 0x0000000105007824 */ /* 0x000fe200078e020b */
[----:B------:R-:W-:Y:S01]  /*5780*/  MOV R11, R9 ;  /* 0x00000009000b7202 */ /* 0x000fe20000000f00 */
[----:B-1----:R-:W-:-:S04]  /*5790*/  IMAD.WIDE.U32 R4, R4, UR6, R2 ;  /* 0x0000000604047c25 */ /* 0x002fc8000f8e0002 */
[----:B------:R-:W-:Y:S02]  /*57a0*/  IMAD R3, R0, UR6, RZ ;  /* 0x0000000600037c24 */ /* 0x000fe4000f8e02ff */
[----:B------:R-:W-:-:S03]  /*57b0*/  IMAD.WIDE.U32 R10, R4, UR7, R10 ;  /* 0x00000007040a7c25 */ /* 0x000fc6000f8e000a */
[----:B------:R-:W-:Y:S01]  /*57c0*/  IADD3 R0, PT, PT, R5, R3, RZ ;  /* 0x0000000305007210 */ /* 0x000fe20007ffe0ff */
[----:B0-----:R-:W-:-:S04]  /*57d0*/  USHF.L.U32 UR4, UR4, 0x1, URZ ;  /* 0x0000000104047899 */ /* 0x001fc800080006ff */
[----:B------:R-:W-:Y:S01]  /*57e0*/  IMAD R15, R0, UR7, RZ ;  /* 0x00000007000f7c24 */ /* 0x000fe2000f8e02ff */
[----:B------:R-:W-:-:S03]  /*57f0*/  USHF.R.S32.HI UR6, URZ, 0x1f, UR4 ;  /* 0x0000001fff067899 */ /* 0x000fc60008011404 */
[----:B------:R-:W-:-:S05]  /*5800*/  IMAD.IADD R15, R11, 0x1, R15 ;  /* 0x000000010b0f7824 */ /* 0x000fca00078e020f */
[----:B------:R-:W-:-:S04]  /*5810*/  LOP3.LUT R0, R15, UR6, RZ, 0xfc, !PT ;  /* 0x000000060f007c12 */ /* 0x000fc8000f8efcff */
[----:B------:R-:W-:-:S13]  /*5820*/  ISETP.NE.U32.AND P0, PT, R0, RZ, PT ;  /* 0x000000ff0000720c */ /* 0x000fda0003f05070 */
[----:B------:R-:W-:Y:S05]  /*5830*/  @P0 BRA `(.L_x_111) ;  /* 0x00000000005c0947 */ /* 0x000fea0003800000 */
[----:B------:R-:W0:Y:S01]  /*5840*/  I2F.U32.RP R5, UR4 ;  /* 0x0000000400057d06 */ /* 0x000e220008209000 */
[----:B------:R-:W-:Y:S01]  /*5850*/  IMAD R7, RZ, RZ, -UR4 ;  /* 0x80000004ff077e24 */ /* 0x000fe2000f8e02ff */
[----:B------:R-:W-:-:S06]  /*5860*/  ISETP.NE.U32.AND P2, PT, RZ, UR4, PT ;  /* 0x00000004ff007c0c */ /* 0x000fcc000bf45070 */
[----:B0-----:R-:W0:Y:S02]  /*5870*/  MUFU.RCP R5, R5 ;  /* 0x0000000500057308 */ /* 0x001e240000001000 */
[----:B0-----:R-:W-:Y:S01]  /*5880*/  IADD3 R2, PT, PT, R5, 0xffffffe, RZ ;  /* 0x0ffffffe05027810 */ /* 0x001fe20007ffe0ff */
[----:B------:R-:W-:-:S05]  /*5890*/  IMAD.MOV.U32 R5, RZ, RZ, RZ ;  /* 0x000000ffff057224 */ /* 0x000fca00078e00ff */
        /* <DEDUP_REMOVED lines=10> */
[----:B------:R-:W-:Y:S02]  /*5940*/  ISETP.GE.U32.AND P1, PT, R0, UR4, PT ;  /* 0x0000000400007c0c */ /* 0x000fe4000bf26070 */
[----:B------:R-:W-:-:S11]  /*5950*/  MOV R0, RZ ;  /* 0x000000ff00007202 */ /* 0x000fd60000000f00 */
[----:B------:R-:W-:Y:S02]  /*5960*/  @P1 IADD3 R4, PT, PT, R4, 0x1, RZ ;  /* 0x0000000104041810 */ /* 0x000fe40007ffe0ff */
[----:B------:R-:W-:-:S05]  /*5970*/  @!P2 LOP3.LUT R4, RZ, UR4, RZ, 0x33, !PT ;  /* 0x00000004ff04ac12 */ /* 0x000fca000f8e33ff */
[----:B------:R-:W-:-:S04]  /*5980*/  IMAD.MOV R3, RZ, RZ, -R4 ;  /* 0x000000ffff037224 */ /* 0x000fc800078e0a04 */
[----:B------:R-:W-:Y:S01]  /*5990*/  IMAD R2, R3, UR4, R10 ;  /* 0x0000000403027c24 */ /* 0x000fe2000f8e020a */
[----:B------:R-:W-:Y:S06]  /*59a0*/  BRA `(.L_x_112) ;  /* 0x00000000003c7947 */ /* 0x000fec0003800000 */
.L_x_111:
[----:B------:R-:W-:Y:S01]  /*59b0*/  MOV R24, R10 ;  /* 0x0000000a00187202 */ /* 0x000fe20000000f00 */
[----:B------:R-:W-:Y:S01]  /*59c0*/  IMAD.MOV.U32 R25, RZ, RZ, R15 ;  /* 0x000000ffff197224 */ /* 0x000fe200078e000f */
[----:B------:R-:W-:Y:S01]  /*59d0*/  MOV R22, UR4 ;  /* 0x0000000400167c02 */ /* 0x000fe20008000f00 */
[----:B------:R-:W-:Y:S01]  /*59e0*/  IMAD.U32 R21, RZ, RZ, UR6 ;  /* 0x00000006ff157e24 */ /* 0x000fe2000f8e00ff */
[----:B------:R-:W-:-:S07]  /*59f0*/  MOV R20, 0x5a10 ;  /* 0x00005a1000147802 */ /* 0x000fce0000000f00 */
[----:B------:R-:W-:Y:S05]  /*5a00*/  CALL.REL.NOINC `($__internal_0_$__cuda_sm20_div_s64) ;  /* 0x0000000400807944 */ /* 0x000fea0003c00000 */
[----:B------:R-:W-:Y:S01]  /*5a10*/  IADD3 R5, P0, PT, RZ, -R9, RZ ;  /* 0x80000009ff057210 */ /* 0x000fe20007f1e0ff */
[----:B------:R-:W-:Y:S02]  /*5a20*/  IMAD.MOV.U32 R14, RZ, RZ, R10 ;  /* 0x000000ffff0e7224 */ /* 0x000fe400078e000a */
[----:B------:R-:W-:Y:S01]  /*5a30*/  IMAD.MOV.U32 R4, RZ, RZ, R9 ;  /* 0x000000ffff047224 */ /* 0x000fe200078e0009 */
[----:B------:R-:W-:Y:S01]  /*5a40*/  IADD3.X R0, PT, PT, RZ, ~R6, RZ, P0, !PT ;  /* 0x80000006ff007210 */ /* 0x000fe200007fe4ff */
[----:B------:R-:W-:-:S04]  /*5a50*/  IMAD.WIDE.U32 R2, R5, UR4, R14 ;  /* 0x0000000405027c25 */ /* 0x000fc8000f8e000e */
[----:B------:R-:W-:-:S04]  /*5a60*/  IMAD R0, R0, UR4, RZ ;  /* 0x0000000400007c24 */ /* 0x000fc8000f8e02ff */
[----:B------:R-:W-:-:S05]  /*5a70*/  IMAD R5, R5, UR6, R0 ;  /* 0x0000000605057c24 */ /* 0x000fca000f8e0200 */
[----:B------:R-:W-:Y:S02]  /*5a80*/  IADD3 R0, PT, PT, R5, R3, RZ ;  /* 0x0000000305007210 */ /* 0x000fe40007ffe0ff */
[----:B------:R-:W-:-:S07]  /*5a90*/  MOV R5, R6 ;  /* 0x0000000600057202 */ /* 0x000fce0000000f00 */
.L_x_112:
[----:B------:R-:W-:Y:S05]  /*5aa0*/  BSYNC.RECONVERGENT B0 ;  /* 0x0000000000007941 */ /* 0x000fea0003800200 */
.L_x_110:
[----:B------:R-:W0:Y:S02]  /*5ab0*/  LDCU UR7, c[0x0][0x390] ;  /* 0x00007200ff0777ac */ /* 0x000e240008000800 */
[----:B0-----:R-:W-:-:S04]  /*5ac0*/  UIMAD UR5, UR7, UR7, URZ ;  /* 0x00000007070572a4 */ /* 0x001fc8000f8e02ff */
[----:B------:R-:W-:-:S04]  /*5ad0*/  USHF.L.U32 UR5, UR5, 0x2, URZ ;  /* 0x0000000205057899 */ /* 0x000fc800080006ff */
[----:B------:R-:W-:Y:S02]  /*5ae0*/  USHF.R.S32.HI UR8, URZ, 0x1f, UR5 ;  /* 0x0000001fff087899 */ /* 0x000fe40008011405 */
[----:B------:R-:W-:-:S04]  /*5af0*/  ISETP.GE.U32.AND P0, PT, R10, UR5, PT ;  /* 0x000000050a007c0c */ /* 0x000fc8000bf06070 */
[----:B------:R-:W-:-:S13]  /*5b00*/  ISETP.GE.AND.EX P0, PT, R15, UR8, PT, P0 ;  /* 0x000000080f007c0c */ /* 0x000fda000bf06300 */
[----:B------:R-:W-:Y:S05]  /*5b10*/  @P0 EXIT ;  /* 0x000000000000094d */ /* 0x000fea0003800000 */
[----:B------:R-:W-:Y:S01]  /*5b20*/  USHF.R.S32.HI UR4, URZ, 0x1f, UR7 ;  /* 0x0000001fff047899 */ /* 0x000fe20008011407 */
[----:B------:R-:W-:Y:S05]  /*5b30*/  BSSY.RECONVERGENT B0, `(.L_x_113) ;  /* 0x000001e000007945 */ /* 0x000fea0003800200 */
[----:B------:R-:W-:-:S04]  /*5b40*/  LOP3.LUT R3, R5, UR4, RZ, 0xfc, !PT ;  /* 0x0000000405037c12 */ /* 0x000fc8000f8efcff */
[----:B------:R-:W-:-:S13]  /*5b50*/  ISETP.NE.U32.AND P0, PT, R3, RZ, PT ;  /* 0x000000ff0300720c */ /* 0x000fda0003f05070 */
[----:B------:R-:W-:Y:S05]  /*5b60*/  @P0 BRA `(.L_x_114) ;  /* 0x00000000004c0947 */ /* 0x000fea0003800000 */
[----:B------:R-:W0:Y:S01]  /*5b70*/  I2F.U32.RP R9, UR7 ;  /* 0x0000000700097d06 */ /* 0x000e220008209000 */
[----:B------:R-:W-:-:S07]  /*5b80*/  ISETP.NE.U32.AND P1, PT, RZ, UR7, PT ;  /* 0x00000007ff007c0c */ /* 0x000fce000bf25070 */
[----:B0-----:R-:W0:Y:S02]  /*5b90*/  MUFU.RCP R9, R9 ;  /* 0x0000000900097308 */ /* 0x001e240000001000 */
[----:B0-----:R-:W-:Y:S02]  /*5ba0*/  VIADD R6, R9, 0xffffffe ;  /* 0x0ffffffe09067836 */ /* 0x001fe40000000000 */
[----:B------:R-:W-:-:S04]  /*5bb0*/  IMAD.MOV.U32 R9, RZ, RZ, RZ ;  /* 0x000000ffff097224 */ /* 0x000fc800078e00ff */
[----:B------:R0:W1:Y:S02]  /*5bc0*/  F2I.FTZ.U32.TRUNC.NTZ R7, R6 ;  /* 0x0000000600077305 */ /* 0x000064000021f000 */
[----:B0-----:R-:W-:Y:S01]  /*5bd0*/  IMAD.MOV.U32 R6, RZ, RZ, RZ ;  /* 0x000000ffff067224 */ /* 0x001fe200078e00ff */
[----:B-1----:R-:W-:-:S05]  /*5be0*/  IADD3 R3, PT, PT, RZ, -R7, RZ ;  /* 0x80000007ff037210 */ /* 0x002fca0007ffe0ff */
        /* <DEDUP_REMOVED lines=11> */
.L_x_114:
[----:B------:R-:W0:Y:S01]  /*5ca0*/  LDCU UR5, c[0x0][0x390] ;  /* 0x00007200ff0577ac */ /* 0x000e220008000800 */
[----:B------:R-:W-:Y:S01]  /*5cb0*/  MOV R7, R4 ;  /* 0x0000000400077202 */ /* 0x000fe20000000f00 */
[----:B------:R-:W-:Y:S01]  /*5cc0*/  IMAD.MOV.U32 R23, RZ, RZ, R5 ;  /* 0x000000ffff177224 */ /* 0x000fe200078e0005 */
[----:B------:R-:W-:Y:S02]  /*5cd0*/  MOV R8, UR4 ;  /* 0x0000000400087c02 */ /* 0x000fe40008000f00 */
[----:B------:R-:W-:Y:S01]  /*5ce0*/  MOV R6, 0x5d10 ;  /* 0x00005d1000067802 */ /* 0x000fe20000000f00 */
[----:B0-----:R-:W-:-:S07]  /*5cf0*/  IMAD.U32 R9, RZ, RZ, UR5 ;  /* 0x00000005ff097e24 */ /* 0x001fce000f8e00ff */
[----:B------:R-:W-:Y:S05]  /*5d00*/  CALL.REL.NOINC `($__internal_1_$__cuda_sm20_rem_s64) ;  /* 0x00000008000c7944 */ /* 0x000fea0003c00000 */
.L_x_115:
[----:B------:R-:W-:Y:S05]  /*5d10*/  BSYNC.RECONVERGENT B0 ;  /* 0x0000000000007941 */ /* 0x000fea0003800200 */
.L_x_113:
[----:B------:R-:W0:Y:S01]  /*5d20*/  LDC R3, c[0x0][0x390] ;  /* 0x0000e400ff037b82 */ /* 0x000e220000000800 */
[----:B------:R-:W-:Y:S01]  /*5d30*/  IABS R14, R2 ;  /* 0x00000002000e7213 */ /* 0x000fe20000000000 */
[----:B------:R-:W1:Y:S01]  /*5d40*/  LDCU.128 UR8, c[0x0][0x380] ;  /* 0x00007000ff0877ac */ /* 0x000e620008000c00 */
[----:B------:R-:W-:Y:S02]  /*5d50*/  ISETP.GE.AND P1, PT, R2, RZ, PT ;  /* 0x000000ff0200720c */ /* 0x000fe40003f26270 */
[----:B0-----:R-:W-:Y:S02]  /*5d60*/  IABS R11, R3 ;  /* 0x00000003000b7213 */ /* 0x001fe40000000000 */
[----:B------:R-:W-:Y:S02]  /*5d70*/  ISETP.NE.AND P2, PT, R3, RZ, PT ;  /* 0x000000ff0300720c */ /* 0x000fe40003f45270 */
[----:B------:R-:W0:Y:S08]  /*5d80*/  I2F.RP R10, R11 ;  /* 0x0000000b000a7306 */ /* 0x000e300000209400 */
[----:B0-----:R-:W0:Y:S02]  /*5d90*/  MUFU.RCP R10, R10 ;  /* 0x0000000a000a7308 */ /* 0x001e240000001000 */
[----:B0-----:R-:W-:-:S06]  /*5da0*/  IADD3 R12, PT, PT, R10, 0xffffffe, RZ ;  /* 0x0ffffffe0a0c7810 */ /* 0x001fcc0007ffe0ff */
[----:B------:R-:W0:Y:S02]  /*5db0*/  F2I.FTZ.U32.TRUNC.NTZ R7, R12 ;  /* 0x0000000c00077305 */ /* 0x000e24000021f000 */
[----:B0-----:R-:W-:-:S04]  /*5dc0*/  IMAD.MOV R6, RZ, RZ, -R7 ;  /* 0x000000ffff067224 */ /* 0x001fc800078e0a07 */
[----:B------:R-:W-:Y:S02]  /*5dd0*/  IMAD R13, R6, R11, RZ ;  /* 0x0000000b060d7224 */ /* 0x000fe400078e02ff */
[----:B------:R-:W-:-:S05]  /*5de0*/  HFMA2 R6, -RZ, RZ, 0, 0 ;  /* 0x00000000ff067431 */ /* 0x000fca00000001ff */
[----:B------:R-:W-:-:S04]  /*5df0*/  IMAD.HI.U32 R6, R7, R13, R6 ;  /* 0x0000000d07067227 */ /* 0x000fc800078e0006 */
[----:B------:R-:W-:Y:S02]  /*5e00*/  IMAD.MOV.U32 R7, RZ, RZ, R14 ;  /* 0x000000ffff077224 */ /* 0x000fe400078e000e */
[----:B------:R-:W-:Y:S02]  /*5e10*/  IMAD R13, R9, R3, RZ ;  /* 0x00000003090d7224 */ /* 0x000fe400078e02ff */
[----:B------:R-:W-:-:S04]  /*5e20*/  IMAD.HI.U32 R6, R6, R7, RZ ;  /* 0x0000000706067227 */ /* 0x000fc800078e00ff */
[----:B------:R-:W-:Y:S01]  /*5e30*/  IMAD R13, R8, UR4, R13 ;  /* 0x00000004080d7c24 */ /* 0x000fe2000f8e020d */
[----:B------:R-:W-:-:S05]  /*5e40*/  IADD3 R6, PT, PT, -R6, RZ, RZ ;  /* 0x000000ff06067210 */ /* 0x000fca0007ffe1ff */
[----:B------:R-:W-:Y:S02]  /*5e50*/  IMAD R6, R11, R6, R7 ;  /* 0x000000060b067224 */ /* 0x000fe400078e0207 */
[----:B------:R-:W-:-:S03]  /*5e60*/  IMAD R7, R4, UR4, RZ ;  /* 0x0000000404077c24 */ /* 0x000fc6000f8e02ff */
[----:B------:R-:W-:-:S13]  /*5e70*/  ISETP.GT.U32.AND P0, PT, R11, R6, PT ;  /* 0x000000060b00720c */ /* 0x000fda0003f04070 */
[----:B------:R-:W-:-:S05]  /*5e80*/  @!P0 IMAD.IADD R6, R6, 0x1, -R11 ;  /* 0x0000000106068824 */ /* 0x000fca00078e0a0b */
[----:B------:R-:W-:-:S13]  /*5e90*/  ISETP.GT.U32.AND P0, PT, R11, R6, PT ;  /* 0x000000060b00720c */ /* 0x000fda0003f04070 */
[----:B------:R-:W-:Y:S01]  /*5ea0*/  @!P0 IADD3 R6, PT, PT, R6, -R11, RZ ;  /* 0x8000000b06068210 */ /* 0x000fe20007ffe0ff */
[-C--:B------:R-:W-:Y:S02]  /*5eb0*/  IMAD R11, R5, R3.reuse, R7 ;  /* 0x00000003050b7224 */ /* 0x080fe400078e0207 */
[----:B------:R-:W-:-:S04]  /*5ec0*/  IMAD.WIDE.U32 R4, R4, R3, RZ ;  /* 0x0000000304047225 */ /* 0x000fc800078e00ff */
[----:B------:R-:W-:Y:S01]  /*5ed0*/  @!P1 IMAD.MOV R6, RZ, RZ, -R6 ;  /* 0x000000ffff069224 */ /* 0x000fe200078e0a06 */
[----:B------:R-:W-:Y:S02]  /*5ee0*/  @!P2 LOP3.LUT R6, RZ, R3, RZ, 0x33, !PT ;  /* 0x00000003ff06a212 */ /* 0x000fe400078e33ff */
[----:B------:R-:W-:Y:S02]  /*5ef0*/  IADD3 R5, PT, PT, R5, R11, RZ ;  /* 0x0000000b05057210 */ /* 0x000fe40007ffe0ff */
[--C-:B------:R-:W-:Y:S02]  /*5f00*/  SHF.R.S32.HI R7, RZ, 0x1f, R6.reuse ;  /* 0x0000001fff077819 */ /* 0x100fe40000011406 */
[----:B------:R-:W-:Y:S01]  /*5f10*/  LEA R9, P0, R4, R2, 0x1 ;  /* 0x0000000204097211 */ /* 0x000fe200078008ff */
[----:B------:R-:W-:-:S03]  /*5f20*/  IMAD.WIDE.U32 R6, R8, R3, R6 ;  /* 0x0000000308067225 */ /* 0x000fc600078e0006 */
[----:B------:R-:W-:Y:S02]  /*5f30*/  LEA.HI.X R0, R4, R0, R5, 0x1, P0 ;  /* 0x0000000004007211 */ /* 0x000fe400000f0c05 */
[----:B-1----:R-:W-:Y:S01]  /*5f40*/  LEA R2, P0, R9, UR10, 0x3 ;  /* 0x0000000a09027c11 */ /* 0x002fe2000f8018ff */
[----:B------:R-:W-:Y:S01]  /*5f50*/  IMAD.IADD R5, R7, 0x1, R13 ;  /* 0x0000000107057824 */ /* 0x000fe200078e020d */
[C---:B------:R-:W-:Y:S02]  /*5f60*/  LEA R8, P1, R6.reuse, UR8, 0x3 ;  /* 0x0000000806087c11 */ /* 0x040fe4000f8218ff */
[----:B------:R-:W-:Y:S02]  /*5f70*/  LEA.HI.X R3, R9, UR11, R0, 0x3, P0 ;  /* 0x0000000b09037c11 */ /* 0x000fe400080f1c00 */
[----:B------:R-:W-:-:S03]  /*5f80*/  LEA.HI.X R9, R6, UR9, R5, 0x3, P1 ;  /* 0x0000000906097c11 */ /* 0x000fc600088f1c05 */
[----:B------:R-:W2:Y:S04]  /*5f90*/  LDG.E.64 R4, desc[UR28][R2.64] ;  /* 0x0000001c02047981 */ /* 0x000ea8000c1e1b00 */
[----:B------:R-:W2:Y:S02]  /*5fa0*/  LDG.E.64 R6, desc[UR28][R8.64] ;  /* 0x0000001c08067981 */ /* 0x000ea4000c1e1b00 */
[-C--:B--2---:R-:W-:Y:S02]  /*5fb0*/  IMAD R7, R7, R4.reuse, RZ ;  /* 0x0000000407077224 */ /* 0x084fe400078e02ff */
[----:B------:R-:W-:-:S04]  /*5fc0*/  IMAD.WIDE.U32 R10, R6, R4, RZ ;  /* 0x00000004060a7225 */ /* 0x000fc800078e00ff */
[----:B------:R-:W-:-:S05]  /*5fd0*/  IMAD R7, R5, R6, R7 ;  /* 0x0000000605077224 */ /* 0x000fca00078e0207 */
[----:B------:R-:W-:-:S05]  /*5fe0*/  IADD3 R11, PT, PT, R11, R7, RZ ;  /* 0x000000070b0b7210 */ /* 0x000fca0007ffe0ff */
[----:B------:R-:W-:Y:S01]  /*5ff0*/  STG.E.64 desc[UR28][R2.64], R10 ;  /* 0x0000000a02007986 */ /* 0x000fe2000c101b1c */
[----:B------:R-:W-:Y:S05]  /*6000*/  EXIT ;  /* 0x000000000000794d */ /* 0x000fea0003800000 */
        .weak           $__internal_0_$__cuda_sm20_div_s64
        .type           $__internal_0_$__cuda_sm20_div_s64,@function
        .size           $__internal_0_$__cuda_sm20_div_s64,($__internal_1_$__cuda_sm20_rem_s64 - $__internal_0_$__cuda_sm20_div_s64)
$__internal_0_$__cuda_sm20_div_s64:
[-C--:B------:R-:W-:Y:S02]  /*6010*/  IADD3 R31, P2, PT, RZ, -R22.reuse, RZ ;  /* 0x80000016ff1f7210 */ /* 0x080fe40007f5e0ff */
[----:B------:R-:W-:Y:S02]  /*6020*/  ISETP.GE.AND P0, PT, R21, RZ, PT ;  /* 0x000000ff1500720c */ /* 0x000fe40003f06270 */
[----:B------:R-:W-:Y:S01]  /*6030*/  ISETP.GE.AND P4, PT, R25, RZ, PT ;  /* 0x000000ff1900720c */ /* 0x000fe20003f86270 */
[----:B------:R-:W-:Y:S01]  /*6040*/  IMAD.X R6, RZ, RZ, ~R21, P2 ;  /* 0x000000ffff067224 */ /* 0x000fe200010e0e15 */
[----:B------:R-:W-:-:S04]  /*6050*/  SEL R30, R31, R22, !P0 ;  /* 0x000000161f1e7207 */ /* 0x000fc80004000000 */
[----:B------:R-:W-:-:S04]  /*6060*/  SEL R31, R6, R21, !P0 ;  /* 0x00000015061f7207 */ /* 0x000fc80004000000 */
[----:B------:R-:W0:Y:S08]  /*6070*/  I2F.U64.RP R6, R30 ;  /* 0x0000001e00067312 */ /* 0x000e300000309000 */
[----:B0-----:R-:W0:Y:S02]  /*6080*/  MUFU.RCP R12, R6 ;  /* 0x00000006000c7308 */ /* 0x001e240000001000 */
[----:B0-----:R-:W-:-:S06]  /*6090*/  IADD3 R12, PT, PT, R12, 0x1ffffffe, RZ ;  /* 0x1ffffffe0c0c7810 */ /* 0x001fcc0007ffe0ff */
[----:B------:R-:W0:Y:S02]  /*60a0*/  F2I.U64.TRUNC R34, R12 ;  /* 0x0000000c00227311 */ /* 0x000e24000020d800 */
[----:B0-----:R-:W-:Y:S01]  /*60b0*/  IMAD.WIDE.U32 R8, R34, R30, RZ ;  /* 0x0000001e22087225 */ /* 0x001fe200078e00ff */
[----:B------:R-:W-:-:S03]  /*60c0*/  MOV R29, R34 ;  /* 0x00000022001d7202 */ /* 0x000fc60000000f00 */
[----:B------:R-:W-:Y:S01]  /*60d0*/  IMAD R13, R34, R31, R9 ;  /* 0x0000001f220d7224 */ /* 0x000fe200078e0209 */
[----:B------:R-:W-:-:S03]  /*60e0*/  IADD3 R9, P0, PT, RZ, -R8, RZ ;  /* 0x80000008ff097210 */ /* 0x000fc60007f1e0ff */
[----:B------:R-:W-:Y:S02]  /*60f0*/  IMAD R8, R35, R30, R13 ;  /* 0x0000001e23087224 */ /* 0x000fe400078e020d */
[----:B------:R-:W-:-:S04]  /*6100*/  IMAD.HI.U32 R28, R34, R9, RZ ;  /* 0x00000009221c7227 */ /* 0x000fc800078e00ff */
[----:B------:R-:W-:-:S04]  /*6110*/  IMAD.X R8, RZ, RZ, ~R8, P0 ;  /* 0x000000ffff087224 */ /* 0x000fc800000e0e08 */
[----:B------:R-:W-:-:S04]  /*6120*/  IMAD.WIDE.U32 R28, P0, R34, R8, R28 ;  /* 0x00000008221c7225 */ /* 0x000fc8000780001c */
[C---:B------:R-:W-:Y:S02]  /*6130*/  IMAD R6, R35.reuse, R8, RZ ;  /* 0x0000000823067224 */ /* 0x040fe400078e02ff */
[----:B------:R-:W-:-:S04]  /*6140*/  IMAD.HI.U32 R9, P2, R35, R9, R28 ;  /* 0x0000000923097227 */ /* 0x000fc8000784001c */
[----:B------:R-:W-:Y:S01]  /*6150*/  IMAD.HI.U32 R8, R35, R8, RZ ;  /* 0x0000000823087227 */ /* 0x000fe200078e00ff */
[----:B------:R-:W-:-:S03]  /*6160*/  IADD3 R29, P3, PT, R6, R9, RZ ;  /* 0x00000009061d7210 */ /* 0x000fc60007f7e0ff */
[----:B------:R-:W-:Y:S02]  /*6170*/  IMAD.X R8, R8, 0x1, R35, P0 ;  /* 0x0000000108087824 */ /* 0x000fe400000e0623 */
[----:B------:R-:W-:-:S03]  /*6180*/  IMAD.WIDE.U32 R34, R29, R30, RZ ;  /* 0x0000001e1d227225 */ /* 0x000fc600078e00ff */
[----:B------:R-:W-:Y:S01]  /*6190*/  IADD3.X R12, PT, PT, RZ, RZ, R8, P3, P2 ;  /* 0x000000ffff0c7210 */ /* 0x000fe20001fe4408 */
[C---:B------:R-:W-:Y:S01]  /*61a0*/  IMAD R9, R29.reuse, R31, R35 ;  /* 0x0000001f1d097224 */ /* 0x040fe200078e0223 */
[----:B------:R-:W-:Y:S02]  /*61b0*/  IADD3 R13, P0, PT, RZ, -R34, RZ ;  /* 0x80000022ff0d7210 */ /* 0x000fe40007f1e0ff */
[----:B------:R-:W-:Y:S01]  /*61c0*/  IADD3 R8, P5, PT, RZ, -R24, RZ ;  /* 0x80000018ff087210 */ /* 0x000fe20007fbe0ff */
[----:B------:R-:W-:Y:S02]  /*61d0*/  IMAD R9, R12, R30, R9 ;  /* 0x0000001e0c097224 */ /* 0x000fe400078e0209 */
[----:B------:R-:W-:Y:S01]  /*61e0*/  IMAD.HI.U32 R28, R29, R13, RZ ;  /* 0x0000000d1d1c7227 */ /* 0x000fe200078e00ff */
[----:B------:R-:W-:Y:S02]  /*61f0*/  SEL R8, R8, R24, !P4 ;  /* 0x0000001808087207 */ /* 0x000fe40006000000 */
[----:B------:R-:W-:-:S05]  /*6200*/  IADD3.X R9, PT, PT, RZ, ~R9, RZ, P0, !PT ;  /* 0x80000009ff097210 */ /* 0x000fca00007fe4ff */
[----:B------:R-:W-:-:S04]  /*6210*/  IMAD.WIDE.U32 R28, P0, R29, R9, R28 ;  /* 0x000000091d1c7225 */ /* 0x000fc8000780001c */
[C---:B------:R-:W-:Y:S02]  /*6220*/  IMAD R6, R12.reuse, R9, RZ ;  /* 0x000000090c067224 */ /* 0x040fe400078e02ff */
[----:B------:R-:W-:-:S04]  /*6230*/  IMAD.HI.U32 R13, P2, R12, R13, R28 ;  /* 0x0000000d0c0d7227 */ /* 0x000fc8000784001c */
[----:B------:R-:W-:Y:S01]  /*6240*/  IMAD.HI.U32 R9, R12, R9, RZ ;  /* 0x000000090c097227 */ /* 0x000fe200078e00ff */
[----:B------:R-:W-:-:S03]  /*6250*/  IADD3 R13, P3, PT, R6, R13, RZ ;  /* 0x0000000d060d7210 */ /* 0x000fc60007f7e0ff */
[----:B------:R-:W-:Y:S01]  /*6260*/  IMAD.X R6, RZ, RZ, ~R25, P5 ;  /* 0x000000ffff067224 */ /* 0x000fe200028e0e19 */
[----:B------:R-:W-:Y:S01]  /*6270*/  IADD3.X R9, PT, PT, R9, R12, RZ, P0, !PT ;  /* 0x0000000c09097210 */ /* 0x000fe200007fe4ff */
[----:B------:R-:W-:-:S03]  /*6280*/  IMAD.HI.U32 R28, R13, R8, RZ ;  /* 0x000000080d1c7227 */ /* 0x000fc600078e00ff */
[----:B------:R-:W-:Y:S01]  /*6290*/  SEL R6, R6, R25, !P4 ;  /* 0x0000001906067207 */ /* 0x000fe20006000000 */
[----:B------:R-:W-:Y:S01]  /*62a0*/  IMAD.MOV.U32 R29, RZ, RZ, RZ ;  /* 0x000000ffff1d7224 */ /* 0x000fe200078e00ff */
[----:B------:R-:W-:-:S03]  /*62b0*/  IADD3.X R9, PT, PT, RZ, RZ, R9, P3, P2 ;  /* 0x000000ffff097210 */ /* 0x000fc60001fe4409 */
[----:B------:R-:W-:-:S04]  /*62c0*/  IMAD.WIDE.U32 R12, R13, R6, R28 ;  /* 0x000000060d0c7225 */ /* 0x000fc800078e001c */
[C---:B------:R-:W-:Y:S02]  /*62d0*/  IMAD R29, R9.reuse, R6, RZ ;  /* 0x00000006091d7224 */ /* 0x040fe400078e02ff */
[----:B------:R-:W-:-:S04]  /*62e0*/  IMAD.HI.U32 R12, P0, R9, R8, R12 ;  /* 0x00000008090c7227 */ /* 0x000fc8000780000c */
[----:B------:R-:W-:Y:S01]  /*62f0*/  IMAD.HI.U32 R9, R9, R6, RZ ;  /* 0x0000000609097227 */ /* 0x000fe200078e00ff */
[----:B------:R-:W-:-:S04]  /*6300*/  IADD3 R29, P2, PT, R29, R12, RZ ;  /* 0x0000000c1d1d7210 */ /* 0x000fc80007f5e0ff */
[----:B------:R-:W-:Y:S01]  /*6310*/  IADD3.X R9, PT, PT, R9, RZ, RZ, P0, !PT ;  /* 0x000000ff09097210 */ /* 0x000fe200007fe4ff */
[----:B------:R-:W-:-:S04]  /*6320*/  IMAD.WIDE.U32 R12, R29, R30, RZ ;  /* 0x0000001e1d0c7225 */ /* 0x000fc800078e00ff */
[----:B------:R-:W-:Y:S01]  /*6330*/  IMAD.X R24, RZ, RZ, R9, P2 ;  /* 0x000000ffff187224 */ /* 0x000fe200010e0609 */
[----:B------:R-:W-:Y:S01]  /*6340*/  IADD3 R8, P2, PT, -R12, R8, RZ ;  /* 0x000000080c087210 */ /* 0x000fe20007f5e1ff */
[----:B------:R-:W-:-:S03]  /*6350*/  IMAD R9, R29, R31, R13 ;  /* 0x0000001f1d097224 */ /* 0x000fc600078e020d */
[-C--:B------:R-:W-:Y:S01]  /*6360*/  ISETP.GE.U32.AND P0, PT, R8, R30.reuse, PT ;  /* 0x0000001e0800720c */ /* 0x080fe20003f06070 */
[----:B------:R-:W-:-:S05]  /*6370*/  IMAD R9, R24, R30, R9 ;  /* 0x0000001e18097224 */ /* 0x000fca00078e0209 */
[----:B------:R-:W-:Y:S02]  /*6380*/  IADD3.X R6, PT, PT, ~R9, R6, RZ, P2, !PT ;  /* 0x0000000609067210 */ /* 0x000fe400017fe5ff */
[----:B------:R-:W-:Y:S02]  /*6390*/  IADD3 R13, P2, PT, R8, -R30, RZ ;  /* 0x8000001e080d7210 */ /* 0x000fe40007f5e0ff */
[----:B------:R-:W-:-:S03]  /*63a0*/  ISETP.GE.U32.AND.EX P0, PT, R6, R31, PT, P0 ;  /* 0x0000001f0600720c */ /* 0x000fc60003f06100 */
[----:B------:R-:W-:Y:S01]  /*63b0*/  IMAD.X R9, R6, 0x1, ~R31, P2 ;  /* 0x0000000106097824 */ /* 0x000fe200010e0e1f */
[----:B------:R-:W-:Y:S02]  /*63c0*/  IADD3 R12, P2, PT, R29, 0x1, RZ ;  /* 0x000000011d0c7810 */ /* 0x000fe40007f5e0ff */
[----:B------:R-:W-:Y:S02]  /*63d0*/  SEL R13, R13, R8, P0 ;  /* 0x000000080d0d7207 */ /* 0x000fe40000000000 */
[----:B------:R-:W-:Y:S02]  /*63e0*/  SEL R9, R9, R6, P0 ;  /* 0x0000000609097207 */ /* 0x000fe40000000000 */
[----:B------:R-:W-:Y:S02]  /*63f0*/  IADD3.X R6, PT, PT, RZ, R24, RZ, P2, !PT ;  /* 0x00000018ff067210 */ /* 0x000fe400017fe4ff */
[----:B------:R-:W-:Y:S02]  /*6400*/  SEL R12, R12, R29, P0 ;  /* 0x0000001d0c0c7207 */ /* 0x000fe40000000000 */
[----:B------:R-:W-:-:S02]  /*6410*/  ISETP.GE.U32.AND P2, PT, R13, R30, PT ;  /* 0x0000001e0d00720c */ /* 0x000fc40003f46070 */
[----:B------:R-:W-:Y:S02]  /*6420*/  SEL R6, R6, R24, P0 ;  /* 0x0000001806067207 */ /* 0x000fe40000000000 */
[----:B------:R-:W-:Y:S02]  /*6430*/  IADD3 R13, P3, PT, R12, 0x1, RZ ;  /* 0x000000010c0d7810 */ /* 0x000fe40007f7e0ff */
[----:B------:R-:W-:Y:S02]  /*6440*/  ISETP.GE.U32.AND.EX P0, PT, R9, R31, PT, P2 ;  /* 0x0000001f0900720c */ /* 0x000fe40003f06120 */
[----:B------:R-:W-:Y:S01]  /*6450*/  LOP3.LUT R8, R21, R25, RZ, 0x3c, !PT ;  /* 0x0000001915087212 */ /* 0x000fe200078e3cff */
[----:B------:R-:W-:Y:S01]  /*6460*/  IMAD.X R9, RZ, RZ, R6, P3 ;  /* 0x000000ffff097224 */ /* 0x000fe200018e0606 */
[----:B------:R-:W-:Y:S02]  /*6470*/  SEL R13, R13, R12, P0 ;  /* 0x0000000c0d0d7207 */ /* 0x000fe40000000000 */
[----:B------:R-:W-:-:S02]  /*6480*/  ISETP.GE.AND P2, PT, R8, RZ, PT ;  /* 0x000000ff0800720c */ /* 0x000fc40003f46270 */
[----:B------:R-:W-:Y:S02]  /*6490*/  SEL R9, R9, R6, P0 ;  /* 0x0000000609097207 */ /* 0x000fe40000000000 */
[----:B------:R-:W-:Y:S02]  /*64a0*/  IADD3 R6, P3, PT, RZ, -R13, RZ ;  /* 0x8000000dff067210 */ /* 0x000fe40007f7e0ff */
[----:B------:R-:W-:Y:S02]  /*64b0*/  ISETP.NE.U32.AND P0, PT, R22, RZ, PT ;  /* 0x000000ff1600720c */ /* 0x000fe40003f05070 */
[----:B------:R-:W-:Y:S02]  /*64c0*/  IADD3.X R8, PT, PT, RZ, ~R9, RZ, P3, !PT ;  /* 0x80000009ff087210 */ /* 0x000fe40001ffe4ff */
[----:B------:R-:W-:Y:S01]  /*64d0*/  ISETP.NE.AND.EX P0, PT, R21, RZ, PT, P0 ;  /* 0x000000ff1500720c */ /* 0x000fe20003f05300 */
[----:B------:R-:W-:Y:S01]  /*64e0*/  IMAD.MOV.U32 R21, RZ, RZ, 0x0 ;  /* 0x00000000ff157424 */ /* 0x000fe200078e00ff */
[----:B------:R-:W-:-:S02]  /*64f0*/  SEL R6, R6, R13, !P2 ;  /* 0x0000000d06067207 */ /* 0x000fc40005000000 */
[----:B------:R-:W-:Y:S02]  /*6500*/  SEL R8, R8, R9, !P2 ;  /* 0x0000000908087207 */ /* 0x000fe40005000000 */
[----:B------:R-:W-:Y:S02]  /*6510*/  SEL R9, R6, 0xffffffff, P0 ;  /* 0xffffffff06097807 */ /* 0x000fe40000000000 */
[----:B------:R-:W-:Y:S01]  /*6520*/  SEL R6, R8, 0xffffffff, P0 ;  /* 0xffffffff08067807 */ /* 0x000fe20000000000 */
[----:B------:R-:W-:Y:S06]  /*6530*/  RET.REL.NODEC R20 `(_Z32CalculateFinalMatrix_boilerplatePlS_i4dim3S0_) ;  /* 0xffffff9814b07950 */ /* 0x000fec0003c3ffff */
        .weak           $__internal_1_$__cuda_sm20_rem_s64
        .type           $__internal_1_$__cuda_sm20_rem_s64,@function
        .size           $__internal_1_$__cuda_sm20_rem_s64,(.L_x_265 - $__internal_1_$__cuda_sm20_rem_s64)
$__internal_1_$__cuda_sm20_rem_s64:
[-C--:B------:R-:W-:Y:S02]  /*6540*/  IADD3 R12, P2, PT, RZ, -R9.reuse, RZ ;  /* 0x80000009ff0c7210 */ /* 0x080fe40007f5e0ff */
[----:B------:R-:W-:Y:S02]  /*6550*/  ISETP.GE.AND P0, PT, R8, RZ, PT ;  /* 0x000000ff0800720c */ /* 0x000fe40003f06270 */
[-C--:B------:R-:W-:Y:S02]  /*6560*/  IADD3.X R13, PT, PT, RZ, ~R8.reuse, RZ, P2, !PT ;  /* 0x80000008ff0d7210 */ /* 0x080fe400017fe4ff */
[----:B------:R-:W-:Y:S02]  /*6570*/  SEL R12, R12, R9, !P0 ;  /* 0x000000090c0c7207 */ /* 0x000fe40004000000 */
[----:B------:R-:W-:-:S04]  /*6580*/  SEL R13, R13, R8, !P0 ;  /* 0x000000080d0d7207 */ /* 0x000fc80004000000 */
[----:B------:R-:W0:Y:S08]  /*6590*/  I2F.U64.RP R20, R12 ;  /* 0x0000000c00147312 */ /* 0x000e300000309000 */
[----:B0-----:R-:W0:Y:S02]  /*65a0*/  MUFU.RCP R22, R20 ;  /* 0x0000001400167308 */ /* 0x001e240000001000 */
[----:B0-----:R-:W-:-:S06]  /*65b0*/  VIADD R22, R22, 0x1ffffffe ;  /* 0x1ffffffe16167836 */ /* 0x001fcc0000000000 */
[----:B------:R0:W1:Y:S02]  /*65c0*/  F2I.U64.TRUNC R30, R22 ;  /* 0x00000016001e7311 */ /* 0x000064000020d800 */
[----:B0-----:R-:W-:Y:S01]  /*65d0*/  IADD3 R22, P5, PT, RZ, -R7, RZ ;  /* 0x80000007ff167210 */ /* 0x001fe20007fbe0ff */
[----:B-1----:R-:W-:-:S04]  /*65e0*/  IMAD.WIDE.U32 R24, R30, R12, RZ ;  /* 0x0000000c1e187225 */ /* 0x002fc800078e00ff */
[C---:B------:R-:W-:Y:S01]  /*65f0*/  IMAD R21, R30.reuse, R13, R25 ;  /* 0x0000000d1e157224 */ /* 0x040fe200078e0219 */
[----:B------:R-:W-:Y:S01]  /*6600*/  IADD3 R25, P0, PT, RZ, -R24, RZ ;  /* 0x80000018ff197210 */ /* 0x000fe20007f1e0ff */
[----:B------:R-:W-:Y:S02]  /*6610*/  IMAD.MOV.U32 R29, RZ, RZ, R30 ;  /* 0x000000ffff1d7224 */ /* 0x000fe400078e001e */
[----:B------:R-:W-:Y:S02]  /*6620*/  IMAD R21, R31, R12, R21 ;  /* 0x0000000c1f157224 */ /* 0x000fe400078e0215 */
[----:B------:R-:W-:-:S03]  /*6630*/  IMAD.HI.U32 R28, R30, R25, RZ ;  /* 0x000000191e1c7227 */ /* 0x000fc600078e00ff */
[----:B------:R-:W-:-:S05]  /*6640*/  IADD3.X R21, PT, PT, RZ, ~R21, RZ, P0, !PT ;  /* 0x80000015ff157210 */ /* 0x000fca00007fe4ff */
[----:B------:R-:W-:-:S04]  /*6650*/  IMAD.WIDE.U32 R28, P0, R30, R21, R28 ;  /* 0x000000151e1c7225 */ /* 0x000fc8000780001c */
[C---:B------:R-:W-:Y:S02]  /*6660*/  IMAD R20, R31.reuse, R21, RZ ;  /* 0x000000151f147224 */ /* 0x040fe400078e02ff */
[----:B------:R-:W-:-:S04]  /*6670*/  IMAD.HI.U32 R25, P2, R31, R25, R28 ;  /* 0x000000191f197227 */ /* 0x000fc8000784001c */
[----:B------:R-:W-:Y:S01]  /*6680*/  IMAD.HI.U32 R21, R31, R21, RZ ;  /* 0x000000151f157227 */ /* 0x000fe200078e00ff */
[----:B------:R-:W-:-:S04]  /*6690*/  IADD3 R29, P3, PT, R20, R25, RZ ;  /* 0x00000019141d7210 */ /* 0x000fc80007f7e0ff */
[----:B------:R-:W-:Y:S01]  /*66a0*/  IADD3.X R21, PT, PT, R21, R31, RZ, P0, !PT ;  /* 0x0000001f15157210 */ /* 0x000fe200007fe4ff */
[----:B------:R-:W-:-:S03]  /*66b0*/  IMAD.WIDE.U32 R24, R29, R12, RZ ;  /* 0x0000000c1d187225 */ /* 0x000fc600078e00ff */
[----:B------:R-:W-:Y:S01]  /*66c0*/  IADD3.X R21, PT, PT, RZ, RZ, R21, P3, P2 ;  /* 0x000000ffff157210 */ /* 0x000fe20001fe4415 */
[----:B------:R-:W-:Y:S01]  /*66d0*/  IMAD R20, R29, R13, R25 ;  /* 0x0000000d1d147224 */ /* 0x000fe200078e0219 */
[----:B------:R-:W-:Y:S02]  /*66e0*/  IADD3 R24, P0, PT, RZ, -R24, RZ ;  /* 0x80000018ff187210 */ /* 0x000fe40007f1e0ff */
[----:B------:R-:W-:Y:S01]  /*66f0*/  ISETP.GE.AND P2, PT, R23, RZ, PT ;  /* 0x000000ff1700720c */ /* 0x000fe20003f46270 */
[----:B------:R-:W-:Y:S02]  /*6700*/  IMAD R20, R21, R12, R20 ;  /* 0x0000000c15147224 */ /* 0x000fe400078e0214 */
[----:B------:R-:W-:Y:S01]  /*6710*/  IMAD.HI.U32 R28, R29, R24, RZ ;  /* 0x000000181d1c7227 */ /* 0x000fe200078e00ff */
[----:B------:R-:W-:-:S03]  /*6720*/  SEL R22, R22, R7, !P2 ;  /* 0x0000000716167207 */ /* 0x000fc60005000000 */
[----:B------:R-:W-:-:S04]  /*6730*/  IMAD.X R20, RZ, RZ, ~R20, P0 ;  /* 0x000000ffff147224 */ /* 0x000fc800000e0e14 */
[----:B------:R-:W-:-:S04]  /*6740*/  IMAD.WIDE.U32 R28, P0, R29, R20, R28 ;  /* 0x000000141d1c7225 */ /* 0x000fc8000780001c */
[C---:B------:R-:W-:Y:S02]  /*6750*/  IMAD R25, R21.reuse, R20, RZ ;  /* 0x0000001415197224 */ /* 0x040fe400078e02ff */
[----:B------:R-:W-:-:S04]  /*6760*/  IMAD.HI.U32 R24, P3, R21, R24, R28 ;  /* 0x0000001815187227 */ /* 0x000fc8000786001c */
[----:B------:R-:W-:Y:S02]  /*6770*/  HFMA2 R29, -RZ, RZ, 0, 0 ;  /* 0x00000000ff1d7431 */ /* 0x000fe400000001ff */
[----:B------:R-:W-:Y:S01]  /*6780*/  IMAD.HI.U32 R20, R21, R20, RZ ;  /* 0x0000001415147227 */ /* 0x000fe200078e00ff */
[----:B------:R-:W-:Y:S02]  /*6790*/  IADD3 R25, P4, PT, R25, R24, RZ ;  /* 0x0000001819197210 */ /* 0x000fe40007f9e0ff */
[-C--:B------:R-:W-:Y:S01]  /*67a0*/  IADD3.X R24, PT, PT, RZ, ~R23.reuse, RZ, P5, !PT ;  /* 0x80000017ff187210 */ /* 0x080fe20002ffe4ff */
[----:B------:R-:W-:Y:S02]  /*67b0*/  IMAD.X R20, R20, 0x1, R21, P0 ;  /* 0x0000000114147824 */ /* 0x000fe400000e0615 */
[----:B------:R-:W-:Y:S01]  /*67c0*/  IMAD.HI.U32 R28, R25, R22, RZ ;  /* 0x00000016191c7227 */ /* 0x000fe200078e00ff */
[----:B------:R-:W-:-:S05]  /*67d0*/  SEL R24, R24, R23, !P2 ;  /* 0x0000001718187207 */ /* 0x000fca0005000000 */
[----:B------:R-:W-:Y:S01]  /*67e0*/  IMAD.WIDE.U32 R28, R25, R24, R28 ;  /* 0x00000018191c7225 */ /* 0x000fe200078e001c */
[----:B------:R-:W-:-:S05]  /*67f0*/  IADD3.X R25, PT, PT, RZ, RZ, R20, P4, P3 ;  /* 0x000000ffff197210 */ /* 0x000fca00027e6414 */
[----:B------:R-:W-:-:S04]  /*6800*/  IMAD.HI.U32 R20, P0, R25, R22, R28 ;  /* 0x0000001619147227 */ /* 0x000fc8000780001c */
[CC--:B------:R-:W-:Y:S02]  /*6810*/  IMAD R21, R25.reuse, R24.reuse, RZ ;  /* 0x0000001819157224 */ /* 0x0c0fe400078e02ff */
[----:B------:R-:W-:-:S03]  /*6820*/  IMAD.HI.U32 R25, R25, R24, RZ ;  /* 0x0000001819197227 */ /* 0x000fc600078e00ff */
[----:B------:R-:W-:Y:S01]  /*6830*/  IADD3 R21, P3, PT, R21, R20, RZ ;  /* 0x0000001415157210 */ /* 0x000fe20007f7e0ff */
[----:B------:R-:W-:-:S04]  /*6840*/  IMAD.X R25, RZ, RZ, R25, P0 ;  /* 0x000000ffff197224 */ /* 0x000fc800000e0619 */
[----:B------:R-:W-:Y:S01]  /*6850*/  IMAD.WIDE.U32 R28, R21, R12, RZ ;  /* 0x0000000c151c7225 */ /* 0x000fe200078e00ff */
[----:B------:R-:W-:-:S03]  /*6860*/  IADD3.X R25, PT, PT, RZ, R25, RZ, P3, !PT ;  /* 0x00000019ff197210 */ /* 0x000fc60001ffe4ff */
[----:B------:R-:W-:Y:S01]  /*6870*/  IMAD R21, R21, R13, R29 ;  /* 0x0000000d15157224 */ /* 0x000fe200078e021d */
[----:B------:R-:W-:-:S03]  /*6880*/  IADD3 R29, P3, PT, -R28, R22, RZ ;  /* 0x000000161c1d7210 */ /* 0x000fc60007f7e1ff */
[-C--:B------:R-:W-:Y:S01]  /*6890*/  IMAD R21, R25, R12.reuse, R21 ;  /* 0x0000000c19157224 */ /* 0x080fe200078e0215 */
[----:B------:R-:W-:-:S03]  /*68a0*/  ISETP.GE.U32.AND P0, PT, R29, R12, PT ;  /* 0x0000000c1d00720c */ /* 0x000fc60003f06070 */
[----:B------:R-:W-:Y:S01]  /*68b0*/  IMAD.X R21, R24, 0x1, ~R21, P3 ;  /* 0x0000000118157824 */ /* 0x000fe200018e0e15 */
[----:B------:R-:W-:-:S04]  /*68c0*/  IADD3 R22, P3, PT, R29, -R12, RZ ;  /* 0x8000000c1d167210 */ /* 0x000fc80007f7e0ff */
[CC--:B------:R-:W-:Y:S02]  /*68d0*/  ISETP.GE.U32.AND.EX P0, PT, R21.reuse, R13.reuse, PT, P0 ;  /* 0x0000000d1500720c */ /* 0x0c0fe40003f06100 */
[----:B------:R-:W-:Y:S02]  /*68e0*/  IADD3.X R20, PT, PT, R21, ~R13, RZ, P3, !PT ;  /* 0x8000000d15147210 */ /* 0x000fe40001ffe4ff */
[----:B------:R-:W-:Y:S02]  /*68f0*/  SEL R29, R22, R29, P0 ;  /* 0x0000001d161d7207 */ /* 0x000fe40000000000 */
[----:B------:R-:W-:Y:S02]  /*6900*/  SEL R21, R20, R21, P0 ;  /* 0x0000001514157207 */ /* 0x000fe40000000000 */
[CC--:B------:R-:W-:Y:S02]  /*6910*/  ISETP.GE.U32.AND P0, PT, R29.reuse, R12.reuse, PT ;  /* 0x0000000c1d00720c */ /* 0x0c0fe40003f06070 */
[----:B------:R-:W-:-:S02]  /*6920*/  IADD3 R12, P3, PT, R29, -R12, RZ ;  /* 0x8000000c1d0c7210 */ /* 0x000fc40007f7e0ff */
[----:B------:R-:W-:-:S03]  /*6930*/  ISETP.GE.U32.AND.EX P0, PT, R21, R13, PT, P0 ;  /* 0x0000000d1500720c */ /* 0x000fc60003f06100 */
[----:B------:R-:W-:Y:S01]  /*6940*/  IMAD.X R20, R21, 0x1, ~R13, P3 ;  /* 0x0000000115147824 */ /* 0x000fe200018e0e0d */
[----:B------:R-:W-:-:S04]  /*6950*/  SEL R12, R12, R29, P0 ;  /* 0x0000001d0c0c7207 */ /* 0x000fc80000000000 */
[----:B------:R-:W-:Y:S02]  /*6960*/  SEL R20, R20, R21, P0 ;  /* 0x0000001514147207 */ /* 0x000fe40000000000 */
[-C--:B------:R-:W-:Y:S02]  /*6970*/  IADD3 R13, P3, PT, RZ, -R12.reuse, RZ ;  /* 0x8000000cff0d7210 */ /* 0x080fe40007f7e0ff */
[----:B------:R-:W-:Y:S02]  /*6980*/  ISETP.NE.U32.AND P0, PT, R9, RZ, PT ;  /* 0x000000ff0900720c */ /* 0x000fe40003f05070 */
[----:B------:R-:W-:Y:S01]  /*6990*/  SEL R13, R13, R12, !P2 ;  /* 0x0000000c0d0d7207 */ /* 0x000fe20005000000 */
[----:B------:R-:W-:Y:S01]  /*69a0*/  IMAD.MOV.U32 R12, RZ, RZ, R6 ;  /* 0x000000ffff0c7224 */ /* 0x000fe200078e0006 */
[----:B------:R-:W-:Y:S02]  /*69b0*/  ISETP.NE.AND.EX P0, PT, R8, RZ, PT, P0 ;  /* 0x000000ff0800720c */ /* 0x000fe40003f05300 */
[----:B------:R-:W-:-:S02]  /*69c0*/  IADD3.X R9, PT, PT, RZ, ~R20, RZ, P3, !PT ;  /* 0x80000014ff097210 */ /* 0x000fc40001ffe4ff */
[----:B------:R-:W-:Y:S02]  /*69d0*/  SEL R8, R13, 0xffffffff, P0 ;  /* 0xffffffff0d087807 */ /* 0x000fe40000000000 */
[----:B------:R-:W-:Y:S02]  /*69e0*/  MOV R13, 0x0 ;  /* 0x00000000000d7802 */ /* 0x000fe40000000f00 */
[----:B------:R-:W-:-:S04]  /*69f0*/  SEL R9, R9, R20, !P2 ;  /* 0x0000001409097207 */ /* 0x000fc80005000000 */
[----:B------:R-:W-:Y:S01]  /*6a00*/  SEL R9, R9, 0xffffffff, P0 ;  /* 0xffffffff09097807 */ /* 0x000fe20000000000 */
[----:B------:R-:W-:Y:S06]  /*6a10*/  RET.REL.NODEC R12 `(_Z32CalculateFinalMatrix_boilerplatePlS_i4dim3S0_) ;  /* 0xffffff940c787950 */ /* 0x000fec0003c3ffff */
.L_x_116:
[----:B------:R-:W-:-:S00]  /*6a20*/  BRA `(.L_x_116) ;  /* 0xfffffffc00fc7947 */ /* 0x000fc0000383ffff */
[----:B------:R-:W-:-:S00]  /*6a30*/  NOP ;  /* 0x0000000000007918 */ /* 0x000fc00000000000 */
        /* <DEDUP_REMOVED lines=12> */
.L_x_265:


//--------------------- .text._Z28FindWeightMatrix_boilerplatePlS_i4dim3S0_ --------------------------
	.section	.text._Z28FindWeightMatrix_boilerplatePlS_i4dim3S0_,"ax",@progbits
	.align	128
        .global         _Z28FindWeightMatrix_boilerplatePlS_i4dim3S0_
        .type           _Z28FindWeightMatrix_boilerplatePlS_i4dim3S0_,@function
        .size           _Z28FindWeightMatrix_boilerplatePlS_i4dim3S0_,(.L_x_267 - _Z28FindWeightMatrix_boilerplatePlS_i4dim3S0_)
        .other          _Z28FindWeightMatrix_boilerplatePlS_i4dim3S0_,@"STO_CUDA_ENTRY STV_DEFAULT"
_Z28FindWeightMatrix_boilerplatePlS_i4dim3S0_:
.text._Z28FindWeightMatrix_boilerplatePlS_i4dim3S0_:
[----:B------:R-:W-:Y:S01]  /*0000*/  LDC R1, c[0x0][0x37c] ;  /* 0x0000df00ff017b82 */ /* 0x000fe20000000800 */
[----:B------:R-:W0:Y:S07]  /*0010*/  LDCU UR28, c[0x0][0x360] ;  /* 0x00006c00ff1c77ac */ /* 0x000e2e0008000800 */
[----:B------:R-:W1:Y:S01]  /*0020*/  S2UR UR33, SR_CTAID.Z ;  /* 0x00000000002179c3 */ /* 0x000e620000002700 */
[----:B------:R-:W0:Y:S01]  /*0030*/  LDCU UR29, c[0x0][0x364] ;  /* 0x00006c80ff1d77ac */ /* 0x000e220008000800 */
[----:B------:R-:W2:Y:S01]  /*0040*/  LDCU UR14, c[0x0][0x368] ;  /* 0x00006d00ff0e77ac */ /* 0x000ea20008000800 */
[----:B------:R-:W3:Y:S01]  /*0050*/  LDCU UR30, c[0x0][0x370] ;  /* 0x00006e00ff1e77ac */ /* 0x000ee20008000800 */
[----:B------:R-:W4:Y:S01]  /*0060*/  LDCU UR31, c[0x0][0x374] ;  /* 0x00006e80ff1f77ac */ /* 0x000f220008000800 */
[----:B------:R-:W5:Y:S01]  /*0070*/  LDCU UR15, c[0x0][0x378] ;  /* 0x00006f00ff0f77ac */ /* 0x000f620008000800 */
[----:B0-----:R-:W-:Y:S01]  /*0080*/  UIMAD UR18, UR28, UR29, URZ ;  /* 0x0000001d1c1272a4 */ /* 0x001fe2000f8e02ff */
[----:B------:R-:W0:Y:S03]  /*0090*/  LDCU UR11, c[0x0][0x394] ;  /* 0x00007280ff0b77ac */ /* 0x000e260008000800 */
[----:B--2---:R-:W-:Y:S01]  /*00a0*/  UIMAD UR14, UR18, UR14, URZ ;  /* 0x0000000e120e72a4 */ /* 0x004fe2000f8e02ff */
[----:B------:R-:W0:Y:S03]  /*00b0*/  LDCU.64 UR6, c[0x0][0x398] ;  /* 0x00007300ff0677ac */ /* 0x000e260008000a00 */
[----:B---3--:R-:W-:Y:S01]  /*00c0*/  UIMAD UR4, UR14, UR30, URZ ;  /* 0x0000001e0e0472a4 */ /* 0x008fe2000f8e02ff */
[----:B------:R-:W2:Y:S03]  /*00d0*/  LDCU.64 UR12, c[0x0][0x3a0] ;  /* 0x00007400ff0c77ac */ /* 0x000ea60008000a00 */
[----:B----4-:R-:W-:Y:S01]  /*00e0*/  UIMAD UR4, UR4, UR31, URZ ;  /* 0x0000001f040472a4 */ /* 0x010fe2000f8e02ff */
[----:B------:R-:W3:Y:S03]  /*00f0*/  LDCU UR19, c[0x0][0x3a8] ;  /* 0x00007500ff1377ac */ /* 0x000ee60008000800 */
[----:B-----5:R-:W-:-:S02]  /*0100*/  UIMAD UR15, UR4, UR15, URZ ;  /* 0x0000000f040f72a4 */ /* 0x020fc4000f8e02ff */
[----:B0-----:R-:W-:Y:S02]  /*0110*/  UIMAD UR4, UR6, UR11, URZ ;  /* 0x0000000b060472a4 */ /* 0x001fe4000f8e02ff */
[----:B------:R-:W-:Y:S02]  /*0120*/  UIADD3 UR6, UPT, UPT, URZ, -UR15, URZ ;  /* 0x8000000fff067290 */ /* 0x000fe4000fffe0ff */
[----:B------:R-:W-:Y:S02]  /*0130*/  UIMAD UR4, UR4, UR7, URZ ;  /* 0x00000007040472a4 */ /* 0x000fe4000f8e02ff */
[----:B------:R-:W-:Y:S02]  /*0140*/  UISETP.NE.U32.AND UP2, UPT, UR15, URZ, UPT ;  /* 0x000000ff0f00728c */ /* 0x000fe4000bf45070 */
[----:B------:R-:W0:Y:S01]  /*0150*/  I2F.U32.RP R0, UR15 ;  /* 0x0000000f00007d06 */ /* 0x000e220008209000 */
[----:B--2---:R-:W-:Y:S01]  /*0160*/  UIMAD UR4, UR4, UR13, URZ ;  /* 0x0000000d040472a4 */ /* 0x004fe2000f8e02ff */
[----:B------:R-:W-:Y:S01]  /*0170*/  UMOV UR7, UR6 ;  /* 0x0000000600077c82 */ /* 0x000fe20008000000 */
[----:B------:R-:W2:Y:S02]  /*0180*/  LDCU.64 UR22, c[0x0][0x358] ;  /* 0x00006b00ff1677ac */ /* 0x000ea40008000a00 */
[----:B------:R-:W-:-:S03]  /*0190*/  UIMAD UR6, UR4, UR12, URZ ;  /* 0x0000000c040672a4 */ /* 0x000fc6000f8e02ff */
[----:B------:R-:W-:Y:S01]  /*01a0*/  UMOV UR4, URZ ;  /* 0x000000ff00047c82 */ /* 0x000fe20008000000 */
[----:B---3--:R-:W-:Y:S01]  /*01b0*/  UIMAD UR6, UR6, UR19, URZ ;  /* 0x00000013060672a4 */ /* 0x008fe2000f8e02ff */
[----:B0-----:R-:W0:Y:S02]  /*01c0*/  MUFU.RCP R0, R0 ;  /* 0x0000000000007308 */ /* 0x001e240000001000 */
[----:B0-----:R-:W-:Y:S02]  /*01d0*/  VIADD R2, R0, 0xffffffe ;  /* 0x0ffffffe00027836 */ /* 0x001fe40000000000 */
[----:B------:R-:W0:Y:S04]  /*01e0*/  S2R R0, SR_TID.Z ;  /* 0x0000000000007919 */ /* 0x000e280000002300 */
[----:B------:R-:W3:Y:S02]  /*01f0*/  F2I.FTZ.U32.TRUNC.NTZ R2, R2 ;  /* 0x0000000200027305 */ /* 0x000ee4000021f000 */
[----:B---3--:R-:W-:-:S13]  /*0200*/  R2UR UR5, R2 ;  /* 0x00000000020572ca */ /* 0x008fda00000e0000 */
[----:B------:R-:W-:-:S04]  /*0210*/  UIMAD UR7, UR7, UR5, URZ ;  /* 0x00000005070772a4 */ /* 0x000fc8000f8e02ff */
[----:B------:R-:W-:-:S03]  /*0220*/  UIMAD.WIDE.U32 UR4, UR5, UR7, UR4 ;  /* 0x00000007050472a5 */ /* 0x000fc6000f8e0004 */
[----:B------:R-:W-:Y:S01]  /*0230*/  UMOV UR7, URZ ;  /* 0x000000ff00077c82 */ /* 0x000fe20008000000 */
[----:B------:R-:W-:-:S07]  /*0240*/  UIMAD.WIDE.U32 UR4, UR5, UR6, URZ ;  /* 0x00000006050472a5 */ /* 0x000fce000f8e00ff */
[----:B------:R-:W-:Y:S01]  /*0250*/  UMOV UR16, UR5 ;  /* 0x0000000500107c82 */ /* 0x000fe20008000000 */
        /* <DEDUP_REMOVED lines=12> */
[----:B------:R-:W-:-:S03]  /*0320*/  UIMAD UR17, UR15, UR17, UR6 ;  /* 0x000000110f1172a4 */ /* 0x000fc6000f8e0206 */
[----:B------:R-:W-:Y:S01]  /*0330*/  UMOV UR6, URZ ;  /* 0x000000ff00067c82 */ /* 0x000fe20008000000 */
[----:B012---:R-:W-:Y:S08]  /*0340*/  BRA.U UP0, `(.L_x_117) ;  /* 0x0000002100bc7547 */ /* 0x007ff0000b800000 */
[----:B------:R-:W3:Y:S01]  /*0350*/  S2UR UR8, SR_CTAID.Y ;  /* 0x00000000000879c3 */ /* 0x000ee20000002600 */
[----:B------:R-:W0:Y:S01]  /*0360*/  S2R R3, SR_TID.X ;  /* 0x0000000000037919 */ /* 0x000e220000002100 */
[----:B------:R-:W-:Y:S02]  /*0370*/  UIMAD UR10, UR30, UR31, URZ ;  /* 0x0000001f1e0a72a4 */ /* 0x000fe4000f8e02ff */
[----:B------:R-:W-:Y:S01]  /*0380*/  UISETP.GT.U32.AND UP0, UPT, UR16, 0x1, UPT ;  /* 0x000000011000788c */ /* 0x000fe2000bf04070 */
[----:B------:R-:W1:Y:S01]  /*0390*/  S2R R6, SR_TID.Y ;  /* 0x0000000000067919 */ /* 0x000e620000002200 */
[----:B------:R-:W2:Y:S02]  /*03a0*/  LDCU UR20, c[0x0][0x390] ;  /* 0x00007200ff1477ac */ /* 0x000ea40008000800 */
[----:B------:R-:W-:Y:S02]  /*03b0*/  UISETP.GT.U32.AND.EX UP0, UPT, URZ, URZ, UPT, UP0 ;  /* 0x000000ffff00728c */ /* 0x000fe4000bf04100 */
[----:B------:R-:W-:-:S02]  /*03c0*/  UIMAD UR32, UR13, UR12, URZ ;  /* 0x0000000c0d2072a4 */ /* 0x000fc4000f8e02ff */
[----:B------:R-:W-:Y:S02]  /*03d0*/  USEL UR21, UR16, 0x1, UP0 ;  /* 0x0000000110157887 */ /* 0x000fe40008000000 */
[----:B------:R-:W-:Y:S02]  /*03e0*/  UISETP.GE.U32.AND UP0, UPT, UR16, 0x2, UPT ;  /* 0x000000021000788c */ /* 0x000fe4000bf06070 */
[----:B---3--:R-:W-:Y:S02]  /*03f0*/  UIMAD.WIDE.U32 UR8, UR30, UR8, UR4 ;  /* 0x000000081e0872a5 */ /* 0x008fe4000f8e0004 */
[----:B--2---:R-:W-:Y:S02]  /*0400*/  UIMAD UR20, UR20, UR20, URZ ;  /* 0x00000014141472a4 */ /* 0x004fe4000f8e02ff */
[----:B------:R-:W-:Y:S01]  /*0410*/  UIMAD.WIDE.U32 UR8, UR10, UR33, UR8 ;  /* 0x000000210a0872a5 */ /* 0x000fe2000f8e0008 */
[----:B0-----:R-:W-:-:S05]  /*0420*/  IMAD R2, R0, UR18, R3 ;  /* 0x0000001200027c24 */ /* 0x001fca000f8e0203 */
[----:B------:R-:W-:Y:S01]  /*0430*/  MOV R5, UR9 ;  /* 0x0000000900057c02 */ /* 0x000fe20008000f00 */
[----:B------:R-:W-:Y:S01]  /*0440*/  IMAD.U32 R4, RZ, RZ, UR8 ;  /* 0x00000008ff047e24 */ /* 0x000fe2000f8e00ff */
[----:B------:R-:W-:Y:S01]  /*0450*/  UIMAD UR9, UR9, UR14, URZ ;  /* 0x0000000e090972a4 */ /* 0x000fe2000f8e02ff */
[----:B------:R-:W-:Y:S01]  /*0460*/  IMAD.MOV.U32 R3, RZ, RZ, RZ ;  /* 0x000000ffff037224 */ /* 0x000fe200078e00ff */
[----:B------:R-:W-:Y:S01]  /*0470*/  UIMAD UR8, UR11, UR19, URZ ;  /* 0x000000130b0872a4 */ /* 0x000fe2000f8e02ff */
[----:B-1----:R-:W-:Y:S01]  /*0480*/  IMAD R5, R6, UR28, RZ ;  /* 0x0000001c06057c24 */ /* 0x002fe2000f8e02ff */
[----:B------:R-:W-:Y:S01]  /*0490*/  UIMAD UR19, UR32, UR19, URZ ;  /* 0x00000013201372a4 */ /* 0x000fe2000f8e02ff */
[----:B------:R-:W-:Y:S01]  /*04a0*/  IMAD.WIDE.U32 R2, R4, UR14, R2 ;  /* 0x0000000e04027c25 */ /* 0x000fe2000f8e0002 */
[----:B------:R-:W-:Y:S01]  /*04b0*/  UIMAD UR18, UR8, UR32, URZ ;  /* 0x00000020081272a4 */ /* 0x000fe2000f8e02ff */
[----:B------:R-:W-:Y:S02]  /*04c0*/  UMOV UR11, URZ ;  /* 0x000000ff000b7c82 */ /* 0x000fe40008000000 */
[----:B------:R-:W-:Y:S01]  /*04d0*/  UMOV UR8, URZ ;  /* 0x000000ff00087c82 */ /* 0x000fe20008000000 */
[----:B------:R-:W-:-:S04]  /*04e0*/  IADD3 R12, P0, PT, R5, R2, RZ ;  /* 0x00000002050c7210 */ /* 0x000fc80007f1e0ff */
[----:B------:R-:W-:Y:S01]  /*04f0*/  IADD3.X R2, PT, PT, R3, UR9, RZ, P0, !PT ;  /* 0x0000000903027c10 */ /* 0x000fe200087fe4ff */
[----:B------:R-:W-:-:S04]  /*0500*/  IMAD.WIDE.U32 R12, R12, UR16, RZ ;  /* 0x000000100c0c7c25 */ /* 0x000fc8000f8e00ff */
[----:B------:R-:W-:-:S04]  /*0510*/  IMAD R3, R2, UR16, RZ ;  /* 0x0000001002037c24 */ /* 0x000fc8000f8e02ff */
[----:B------:R-:W-:Y:S01]  /*0520*/  IMAD.IADD R6, R13, 0x1, R3 ;  /* 0x000000010d067824 */ /* 0x000fe200078e0203 */
[----:B------:R-:W-:Y:S06]  /*0530*/  BRA.U !UP0, `(.L_x_118) ;  /* 0x0000001508847547 */ /* 0x000fec000b800000 */
[----:B------:R-:W0:Y:S01]  /*0540*/  LDCU UR36, c[0x0][0x3a0] ;  /* 0x00007400ff2477ac */ /* 0x000e220008000800 */
[----:B------:R-:W1:Y:S01]  /*0550*/  LDCU.64 UR12, c[0x0][0x3a0] ;  /* 0x00007400ff0c77ac */ /* 0x000e620008000a00 */
[----:B------:R-:W2:Y:S01]  /*0560*/  LDCU.128 UR24, c[0x0][0x380] ;  /* 0x00007000ff1877ac */ /* 0x000ea20008000c00 */
[----:B------:R-:W-:Y:S01]  /*0570*/  ULOP3.LUT UR34, UR21, 0xfffffffe, URZ, 0xc0, !UPT ;  /* 0xfffffffe15227892 */ /* 0x000fe2000f8ec0ff */
[----:B------:R-:W-:Y:S01]  /*0580*/  UMOV UR10, URZ ;  /* 0x000000ff000a7c82 */ /* 0x000fe20008000000 */
[----:B------:R-:W-:Y:S01]  /*0590*/  UMOV UR8, URZ ;  /* 0x000000ff00087c82 */ /* 0x000fe20008000000 */
[----:B------:R-:W-:-:S09]  /*05a0*/  UMOV UR9, URZ ;  /* 0x000000ff00097c82 */ /* 0x000fd20008000000 */
.L_x_153:
[----:B------:R-:W-:Y:S01]  /*05b0*/  IADD3 R11, P0, PT, R12, UR8, RZ ;  /* 0x000000080c0b7c10 */ /* 0x000fe2000ff1e0ff */
[----:B------:R-:W-:Y:S01]  /*05c0*/  UIADD3 UR34, UP0, UPT, UR34, -0x2, URZ ;  /* 0xfffffffe22227890 */ /* 0x000fe2000ff1e0ff */
[----:B------:R-:W-:Y:S02]  /*05d0*/  BSSY.RECONVERGENT B0, `(.L_x_119) ;  /* 0x000001f000007945 */ /* 0x000fe40003800200 */
[----:B0-----:R-:W-:Y:S01]  /*05e0*/  IADD3.X R5, PT, PT, R6, UR9, RZ, P0, !PT ;  /* 0x0000000906057c10 */ /* 0x001fe200087fe4ff */
[----:B------:R-:W-:Y:S02]  /*05f0*/  UIADD3.X UR10, UPT, UPT, UR10, -0x1, URZ, UP0, !UPT ;  /* 0xffffffff0a0a7890 */ /* 0x000fe400087fe4ff */
[----:B------:R-:W-:Y:S01]  /*0600*/  UISETP.NE.U32.AND UP0, UPT, UR34, URZ, UPT ;  /* 0x000000ff2200728c */ /* 0x000fe2000bf05070 */
[----:B------:R-:W-:-:S03]  /*0610*/  ISETP.NE.U32.AND P0, PT, R5, RZ, PT ;  /* 0x000000ff0500720c */ /* 0x000fc60003f05070 */
[----:B------:R-:W-:-:S10]  /*0620*/  UISETP.NE.AND.EX UP0, UPT, UR10, URZ, UPT, UP0 ;  /* 0x000000ff0a00728c */ /* 0x000fd4000bf05300 */
[----:B------:R-:W-:Y:S05]  /*0630*/  @P0 BRA `(.L_x_120) ;  /* 0x0000000000500947 */ /* 0x000fea0003800000 */
[----:B------:R-:W3:Y:S01]  /*0640*/  I2F.U32.RP R4, UR18 ;  /* 0x0000001200047d06 */ /* 0x000ee20008209000 */
[----:B------:R-:W-:Y:S01]  /*0650*/  IMAD R7, RZ, RZ, -UR18 ;  /* 0x80000012ff077e24 */ /* 0x000fe2000f8e02ff */
[----:B------:R-:W-:-:S06]  /*0660*/  ISETP.NE.U32.AND P1, PT, RZ, UR18, PT ;  /* 0x00000012ff007c0c */ /* 0x000fcc000bf25070 */
[----:B---3--:R-:W3:Y:S02]  /*0670*/  MUFU.RCP R4, R4 ;  /* 0x0000000400047308 */ /* 0x008ee40000001000 */
[----:B---3--:R-:W-:-:S06]  /*0680*/  IADD3 R2, PT, PT, R4, 0xffffffe, RZ ;  /* 0x0ffffffe04027810 */ /* 0x008fcc0007ffe0ff */
[----:B------:R3:W4:Y:S02]  /*0690*/  F2I.FTZ.U32.TRUNC.NTZ R3, R2 ;  /* 0x0000000200037305 */ /* 0x000724000021f000 */
[----:B---3--:R-:W-:Y:S02]  /*06a0*/  IMAD.MOV.U32 R2, RZ, RZ, RZ ;  /* 0x000000ffff027224 */ /* 0x008fe400078e00ff */
[----:B----4-:R-:W-:-:S04]  /*06b0*/  IMAD R7, R7, R3, RZ ;  /* 0x0000000307077224 */ /* 0x010fc800078e02ff */
        /* <DEDUP_REMOVED lines=8> */
[----:B------:R-:W-:Y:S01]  /*0740*/  @P0 VIADD R7, R7, -UR18 ;  /* 0x8000001207070c36 */ /* 0x000fe20008000000 */
[----:B------:R-:W-:-:S04]  /*0750*/  @!P1 LOP3.LUT R7, RZ, UR18, RZ, 0x33, !PT ;  /* 0x00000012ff079c12 */ /* 0x000fc8000f8e33ff */
[----:B------:R-:W-:Y:S01]  /*0760*/  MOV R2, R7 ;  /* 0x0000000700027202 */ /* 0x000fe20000000f00 */
[----:B------:R-:W-:Y:S06]  /*0770*/  BRA `(.L_x_121) ;  /* 0x0000000000107947 */ /* 0x000fec0003800000 */
.L_x_120:
[----:B------:R-:W-:Y:S01]  /*0780*/  IMAD.MOV.U32 R20, RZ, RZ, R11 ;  /* 0x000000ffff147224 */ /* 0x000fe200078e000b */
[----:B------:R-:W-:Y:S02]  /*0790*/  MOV R2, UR18 ;  /* 0x0000001200027c02 */ /* 0x000fe40008000f00 */
[----:B------:R-:W-:-:S07]  /*07a0*/  MOV R4, 0x7c0 ;  /* 0x000007c000047802 */ /* 0x000fce0000000f00 */
[----:B012---:R-:W-:Y:S05]  /*07b0*/  CALL.REL.NOINC `($__internal_3_$__cuda_sm20_rem_s64) ;  /* 0x0000003000247944 */ /* 0x007fea0003c00000 */
.L_x_121:
[----:B012---:R-:W-:Y:S05]  /*07c0*/  BSYNC.RECONVERGENT B0 ;  /* 0x0000000000007941 */ /* 0x007fea0003800200 */
.L_x_119:
        /* <DEDUP_REMOVED lines=23> */
.L_x_123:
[----:B------:R-:W-:Y:S01]  /*0940*/  MOV R20, R2 ;  /* 0x0000000200147202 */ /* 0x000fe20000000f00 */
[----:B------:R-:W-:Y:S01]  /*0950*/  IMAD.U32 R4, RZ, RZ, UR19 ;  /* 0x00000013ff047e24 */ /* 0x000fe2000f8e00ff */
[----:B------:R-:W-:-:S07]  /*0960*/  MOV R2, 0x980 ;  /* 0x0000098000027802 */ /* 0x000fce0000000f00 */
[----:B------:R-:W-:Y:S05]  /*0970*/  CALL.REL.NOINC `($__internal_2_$__cuda_sm20_div_s64) ;  /* 0x0000002800687944 */ /* 0x000fea0003c00000 */
[----:B------:R-:W-:Y:S01]  /*0980*/  IMAD.MOV.U32 R16, RZ, RZ, R4 ;  /* 0x000000ffff107224 */ /* 0x000fe200078e0004 */
[----:B------:R-:W-:-:S07]  /*0990*/  MOV R17, R7 ;  /* 0x0000000700117202 */ /* 0x000fce0000000f00 */
.L_x_124:
[----:B------:R-:W-:Y:S05]  /*09a0*/  BSYNC.RECONVERGENT B0 ;  /* 0x0000000000007941 */ /* 0x000fea0003800200 */
.L_x_122:
[----:B------:R-:W-:Y:S01]  /*09b0*/  ISETP.NE.U32.AND P0, PT, R5, RZ, PT ;  /* 0x000000ff0500720c */ /* 0x000fe20003f05070 */
[----:B------:R-:W-:-:S12]  /*09c0*/  BSSY.RECONVERGENT B0, `(.L_x_125) ;  /* 0x000001a000007945 */ /* 0x000fd80003800200 */
[----:B------:R-:W-:Y:S05]  /*09d0*/  @P0 BRA `(.L_x_126) ;  /* 0x0000000000500947 */ /* 0x000fea0003800000 */
[----:B------:R-:W0:Y:S01]  /*09e0*/  I2F.U32.RP R4, UR32 ;  /* 0x0000002000047d06 */ /* 0x000e220008209000 */
[----:B------:R-:W-:Y:S01]  /*09f0*/  IMAD R7, RZ, RZ, -UR32 ;  /* 0x80000020ff077e24 */ /* 0x000fe2000f8e02ff */
[----:B------:R-:W-:-:S06]  /*0a00*/  ISETP.NE.U32.AND P1, PT, RZ, UR32, PT ;  /* 0x00000020ff007c0c */ /* 0x000fcc000bf25070 */
[----:B0-----:R-:W0:Y:S02]  /*0a10*/  MUFU.RCP R4, R4 ;  /* 0x0000000400047308 */ /* 0x001e240000001000 */
[----:B0-----:R-:W-:-:S06]  /*0a20*/  VIADD R2, R4, 0xffffffe ;  /* 0x0ffffffe04027836 */ /* 0x001fcc0000000000 */
[----:B------:R0:W1:Y:S02]  /*0a30*/  F2I.FTZ.U32.TRUNC.NTZ R3, R2 ;  /* 0x0000000200037305 */ /* 0x000064000021f000 */
[----:B0-----:R-:W-:Y:S02]  /*0a40*/  HFMA2 R2, -RZ, RZ, 0, 0 ;  /* 0x00000000ff027431 */ /* 0x001fe400000001ff */
[----:B-1----:R-:W-:-:S04]  /*0a50*/  IMAD R7, R7, R3, RZ ;  /* 0x0000000307077224 */ /* 0x002fc800078e02ff */
        /* <DEDUP_REMOVED lines=9> */
[----:B------:R-:W-:-:S05]  /*0af0*/  @!P1 LOP3.LUT R7, RZ, UR32, RZ, 0x33, !PT ;  /* 0x00000020ff079c12 */ /* 0x000fca000f8e33ff */
[----:B------:R-:W-:Y:S01]  /*0b00*/  IMAD.MOV.U32 R2, RZ, RZ, R7 ;  /* 0x000000ffff027224 */ /* 0x000fe200078e0007 */
[----:B------:R-:W-:Y:S06]  /*0b10*/  BRA `(.L_x_127) ;  /* 0x0000000000107947 */ /* 0x000fec0003800000 */
.L_x_126:
[----:B------:R-:W-:Y:S01]  /*0b20*/  MOV R20, R11 ;  /* 0x0000000b00147202 */ /* 0x000fe20000000f00 */
[----:B------:R-:W-:Y:S01]  /*0b30*/  IMAD.U32 R2, RZ, RZ, UR32 ;  /* 0x00000020ff027e24 */ /* 0x000fe2000f8e00ff */
[----:B------:R-:W-:-:S07]  /*0b40*/  MOV R4, 0xb60 ;  /* 0x00000b6000047802 */ /* 0x000fce0000000f00 */
[----:B------:R-:W-:Y:S05]  /*0b50*/  CALL.REL.NOINC `($__internal_3_$__cuda_sm20_rem_s64) ;  /* 0x0000002c003c7944 */ /* 0x000fea0003c00000 */
.L_x_127:
[----:B------:R-:W-:Y:S05]  /*0b60*/  BSYNC.RECONVERGENT B0 ;  /* 0x0000000000007941 */ /* 0x000fea0003800200 */
.L_x_125:
        /* <DEDUP_REMOVED lines=23> */
.L_x_129:
[----:B------:R-:W0:Y:S01]  /*0ce0*/  LDCU UR35, c[0x0][0x3a0] ;  /* 0x00007400ff2377ac */ /* 0x000e220008000800 */
[----:B------:R-:W-:Y:S01]  /*0cf0*/  IMAD.MOV.U32 R20, RZ, RZ, R2 ;  /* 0x000000ffff147224 */ /* 0x000fe200078e0002 */
[----:B------:R-:W-:Y:S01]  /*0d00*/  MOV R2, 0xd30 ;  /* 0x00000d3000027802 */ /* 0x000fe20000000f00 */
[----:B0-----:R-:W-:-:S07]  /*0d10*/  IMAD.U32 R4, RZ, RZ, UR35 ;  /* 0x00000023ff047e24 */ /* 0x001fce000f8e00ff */
[----:B------:R-:W-:Y:S05]  /*0d20*/  CALL.REL.NOINC `($__internal_2_$__cuda_sm20_div_s64) ;  /* 0x00000024007c7944 */ /* 0x000fea0003c00000 */
[----:B------:R-:W-:Y:S01]  /*0d30*/  MOV R18, R4 ;  /* 0x0000000400127202 */ /* 0x000fe20000000f00 */
[----:B------:R-:W-:-:S07]  /*0d40*/  IMAD.MOV.U32 R19, RZ, RZ, R7 ;  /* 0x000000ffff137224 */ /* 0x000fce00078e0007 */
.L_x_130:
[----:B------:R-:W-:Y:S05]  /*0d50*/  BSYNC.RECONVERGENT B0 ;  /* 0x0000000000007941 */ /* 0x000fea0003800200 */
.L_x_128:
[----:B------:R-:W-:Y:S01]  /*0d60*/  ISETP.NE.U32.AND P0, PT, R5, RZ, PT ;  /* 0x000000ff0500720c */ /* 0x000fe20003f05070 */
[----:B------:R-:W-:-:S12]  /*0d70*/  BSSY.RECONVERGENT B0, `(.L_x_131) ;  /* 0x000001a000007945 */ /* 0x000fd80003800200 */
[----:B------:R-:W-:Y:S05]  /*0d80*/  @P0 BRA `(.L_x_132) ;  /* 0x00000000004c0947 */ /* 0x000fea0003800000 */
[----:B------:R-:W0:Y:S01]  /*0d90*/  I2F.U32.RP R4, UR36 ;  /* 0x0000002400047d06 */ /* 0x000e220008209000 */
[----:B------:R-:W-:Y:S01]  /*0da0*/  IMAD.MOV.U32 R2, RZ, RZ, RZ ;  /* 0x000000ffff027224 */ /* 0x000fe200078e00ff */
[----:B------:R-:W-:-:S06]  /*0db0*/  ISETP.NE.U32.AND P1, PT, RZ, UR36, PT ;  /* 0x00000024ff007c0c */ /* 0x000fcc000bf25070 */
[----:B0-----:R-:W0:Y:S02]  /*0dc0*/  MUFU.RCP R4, R4 ;  /* 0x0000000400047308 */ /* 0x001e240000001000 */
[----:B0-----:R-:W-:-:S06]  /*0dd0*/  VIADD R3, R4, 0xffffffe ;  /* 0x0ffffffe04037836 */ /* 0x001fcc0000000000 */
[----:B------:R-:W0:Y:S02]  /*0de0*/  F2I.FTZ.U32.TRUNC.NTZ R3, R3 ;  /* 0x0000000300037305 */ /* 0x000e24000021f000 */
[----:B0-----:R-:W-:-:S05]  /*0df0*/  IADD3 R7, PT, PT, RZ, -R3, RZ ;  /* 0x80000003ff077210 */ /* 0x001fca0007ffe0ff */
[----:B------:R-:W-:-:S04]  /*0e00*/  IMAD R7, R7, UR36, RZ ;  /* 0x0000002407077c24 */ /* 0x000fc8000f8e02ff */
        /* <DEDUP_REMOVED lines=11> */
.L_x_132:
[----:B------:R-:W0:Y:S01]  /*0ec0*/  LDCU UR35, c[0x0][0x3a0] ;  /* 0x00007400ff2377ac */ /* 0x000e220008000800 */
[----:B------:R-:W-:Y:S02]  /*0ed0*/  MOV R20, R11 ;  /* 0x0000000b00147202 */ /* 0x000fe40000000f00 */
[----:B------:R-:W-:Y:S01]  /*0ee0*/  MOV R4, 0xf10 ;  /* 0x00000f1000047802 */ /* 0x000fe20000000f00 */
[----:B0-----:R-:W-:-:S07]  /*0ef0*/  IMAD.U32 R2, RZ, RZ, UR35 ;  /* 0x00000023ff027e24 */ /* 0x001fce000f8e00ff */
[----:B------:R-:W-:Y:S05]  /*0f00*/  CALL.REL.NOINC `($__internal_3_$__cuda_sm20_rem_s64) ;  /* 0x0000002800507944 */ /* 0x000fea0003c00000 */
.L_x_133:
[----:B------:R-:W-:Y:S05]  /*0f10*/  BSYNC.RECONVERGENT B0 ;  /* 0x0000000000007941 */ /* 0x000fea0003800200 */
.L_x_131:
[----:B------:R-:W-:Y:S01]  /*0f20*/  IMAD R7, R17, UR12, RZ ;  /* 0x0000000c11077c24 */ /* 0x000fe2000f8e02ff */
[----:B------:R-:W-:Y:S01]  /*0f30*/  IADD3 R11, P1, PT, R11, 0x1, RZ ;  /* 0x000000010b0b7810 */ /* 0x000fe20007f3e0ff */
[----:B------:R-:W-:Y:S01]  /*0f40*/  IMAD.WIDE.U32 R16, R16, UR12, R18 ;  /* 0x0000000c10107c25 */ /* 0x000fe2000f8e0012 */
[----:B------:R-:W-:Y:S03]  /*0f50*/  BSSY.RECONVERGENT B0, `(.L_x_134) ;  /* 0x0000015000007945 */ /* 0x000fe60003800200 */
[----:B------:R-:W-:Y:S02]  /*0f60*/  IMAD.IADD R4, R17, 0x1, R7 ;  /* 0x0000000111047824 */ /* 0x000fe400078e0207 */
[----:B------:R-:W-:-:S04]  /*0f70*/  IMAD.WIDE.U32 R2, R16, UR13, R2 ;  /* 0x0000000d10027c25 */ /* 0x000fc8000f8e0002 */
[----:B------:R-:W-:Y:S01]  /*0f80*/  IMAD R7, R4, UR13, RZ ;  /* 0x0000000d04077c24 */ /* 0x000fe2000f8e02ff */
[----:B------:R-:W-:Y:S01]  /*0f90*/  ISETP.GE.U32.AND P0, PT, R2, UR20, PT ;  /* 0x0000001402007c0c */ /* 0x000fe2000bf06070 */
[----:B------:R-:W-:-:S03]  /*0fa0*/  IMAD.X R5, RZ, RZ, R5, P1 ;  /* 0x000000ffff057224 */ /* 0x000fc600008e0605 */
[----:B------:R-:W-:Y:S02]  /*0fb0*/  IADD3 R7, PT, PT, R3, R7, RZ ;  /* 0x0000000703077210 */ /* 0x000fe40007ffe0ff */
[----:B------:R-:W-:Y:S02]  /*0fc0*/  ISETP.NE.U32.AND P1, PT, R5, RZ, PT ;  /* 0x000000ff0500720c */ /* 0x000fe40003f25070 */
[----:B------:R-:W-:-:S13]  /*0fd0*/  ISETP.GE.AND.EX P0, PT, R7, RZ, PT, P0 ;  /* 0x000000ff0700720c */ /* 0x000fda0003f06300 */
[----:B------:R-:W-:Y:S05]  /*0fe0*/  @P0 BRA `(.L_x_135) ;  /* 0x00000000002c0947 */ /* 0x000fea0003800000 */
[C---:B------:R-:W-:Y:S01]  /*0ff0*/  IMAD.SHL.U32 R8, R2.reuse, 0x8, RZ ;  /* 0x0000000802087824 */ /* 0x040fe200078e00ff */
[----:B------:R-:W-:-:S04]  /*1000*/  SHF.L.U64.HI R2, R2, 0x3, R7 ;  /* 0x0000000302027819 */ /* 0x000fc80000010207 */
[C---:B------:R-:W-:Y:S02]  /*1010*/  IADD3 R14, P0, PT, R8.reuse, UR24, RZ ;  /* 0x00000018080e7c10 */ /* 0x040fe4000ff1e0ff */
[----:B------:R-:W-:Y:S02]  /*1020*/  IADD3 R8, P2, PT, R8, UR26, RZ ;  /* 0x0000001a08087c10 */ /* 0x000fe4000ff5e0ff */
[C---:B------:R-:W-:Y:S02]  /*1030*/  IADD3.X R15, PT, PT, R2.reuse, UR25, RZ, P0, !PT ;  /* 0x00000019020f7c10 */ /* 0x040fe400087fe4ff */
[----:B------:R-:W-:-:S03]  /*1040*/  IADD3.X R9, PT, PT, R2, UR27, RZ, P2, !PT ;  /* 0x0000001b02097c10 */ /* 0x000fc600097fe4ff */
[----:B------:R-:W2:Y:S04]  /*1050*/  LDG.E.64 R2, desc[UR22][R14.64] ;  /* 0x000000160e027981 */ /* 0x000ea8000c1e1b00 */
[----:B------:R-:W2:Y:S02]  /*1060*/  LDG.E.64 R8, desc[UR22][R8.64] ;  /* 0x0000001608087981 */ /* 0x000ea4000c1e1b00 */
[----:B--2---:R-:W-:-:S04]  /*1070*/  ISETP.GE.U32.AND P0, PT, R2, R8, PT ;  /* 0x000000080200720c */ /* 0x004fc80003f06070 */
[----:B------:R-:W-:-:S13]  /*1080*/  ISETP.GE.AND.EX P0, PT, R3, R9, PT, P0 ;  /* 0x000000090300720c */ /* 0x000fda0003f06300 */
[----:B------:R0:W-:Y:S02]  /*1090*/  @!P0 STG.E.64 desc[UR22][R14.64], R8 ;  /* 0x000000080e008986 */ /* 0x0001e4000c101b16 */
.L_x_135:
[----:B------:R-:W-:Y:S05]  /*10a0*/  BSYNC.RECONVERGENT B0 ;  /* 0x0000000000007941 */ /* 0x000fea0003800200 */
.L_x_134:
[----:B------:R-:W-:Y:S04]  /*10b0*/  BSSY.RECONVERGENT B0, `(.L_x_136) ;  /* 0x0000019000007945 */ /* 0x000fe80003800200 */
[----:B------:R-:W-:Y:S05]  /*10c0*/  @P1 BRA `(.L_x_137) ;  /* 0x00000000004c1947 */ /* 0x000fea0003800000 */
[----:B------:R-:W1:Y:S01]  /*10d0*/  I2F.U32.RP R4, UR18 ;  /* 0x0000001200047d06 */ /* 0x000e620008209000 */
[----:B------:R-:W-:Y:S01]  /*10e0*/  IMAD R7, RZ, RZ, -UR18 ;  /* 0x80000012ff077e24 */ /* 0x000fe2000f8e02ff */
[----:B------:R-:W-:Y:S01]  /*10f0*/  ISETP.NE.U32.AND P1, PT, RZ, UR18, PT ;  /* 0x00000012ff007c0c */ /* 0x000fe2000bf25070 */
[----:B------:R-:W-:-:S05]  /*1100*/  IMAD.MOV.U32 R2, RZ, RZ, RZ ;  /* 0x000000ffff027224 */ /* 0x000fca00078e00ff */
[----:B-1----:R-:W1:Y:S02]  /*1110*/  MUFU.RCP R4, R4 ;  /* 0x0000000400047308 */ /* 0x002e640000001000 */
[----:B-1----:R-:W-:-:S06]  /*1120*/  IADD3 R3, PT, PT, R4, 0xffffffe, RZ ;  /* 0x0ffffffe04037810 */ /* 0x002fcc0007ffe0ff */
[----:B------:R-:W1:Y:S02]  /*1130*/  F2I.FTZ.U32.TRUNC.NTZ R3, R3 ;  /* 0x0000000300037305 */ /* 0x000e64000021f000 */
        /* <DEDUP_REMOVED lines=12> */
.L_x_137:
[----:B------:R-:W-:Y:S01]  /*1200*/  IMAD.MOV.U32 R20, RZ, RZ, R11 ;  /* 0x000000ffff147224 */ /* 0x000fe200078e000b */
[----:B------:R-:W-:Y:S01]  /*1210*/  MOV R4, 0x1240 ;  /* 0x0000124000047802 */ /* 0x000fe20000000f00 */
[----:B------:R-:W-:-:S07]  /*1220*/  IMAD.U32 R2, RZ, RZ, UR18 ;  /* 0x00000012ff027e24 */ /* 0x000fce000f8e00ff */
[----:B0-----:R-:W-:Y:S05]  /*1230*/  CALL.REL.NOINC `($__internal_3_$__cuda_sm20_rem_s64) ;  /* 0x0000002400847944 */ /* 0x001fea0003c00000 */
.L_x_138:
[----:B------:R-:W-:Y:S05]  /*1240*/  BSYNC.RECONVERGENT B0 ;  /* 0x0000000000007941 */ /* 0x000fea0003800200 */
.L_x_136:
[----:B------:R-:W-:Y:S01]  /*1250*/  ISETP.NE.U32.AND P0, PT, R3, RZ, PT ;  /* 0x000000ff0300720c */ /* 0x000fe20003f05070 */
[----:B------:R-:W-:-:S12]  /*1260*/  BSSY.RECONVERGENT B0, `(.L_x_139) ;  /* 0x000001c000007945 */ /* 0x000fd80003800200 */
[----:B------:R-:W-:Y:S05]  /*1270*/  @P0 BRA `(.L_x_140) ;  /* 0x0000000000500947 */ /* 0x000fea0003800000 */
[----:B------:R-:W1:Y:S01]  /*1280*/  I2F.U32.RP R4, UR19 ;  /* 0x0000001300047d06 */ /* 0x000e620008209000 */
[----:B------:R-:W-:Y:S01]  /*1290*/  IMAD R3, RZ, RZ, -UR19 ;  /* 0x80000013ff037e24 */ /* 0x000fe2000f8e02ff */
[----:B------:R-:W-:Y:S01]  /*12a0*/  ISETP.NE.U32.AND P2, PT, RZ, UR19, PT ;  /* 0x00000013ff007c0c */ /* 0x000fe2000bf45070 */
[----:B------:R-:W-:-:S05]  /*12b0*/  IMAD.MOV.U32 R17, RZ, RZ, RZ ;  /* 0x000000ffff117224 */ /* 0x000fca00078e00ff */
[----:B-1----:R-:W0:Y:S02]  /*12c0*/  MUFU.RCP R4, R4 ;  /* 0x0000000400047308 */ /* 0x002e240000001000 */
        /* <DEDUP_REMOVED lines=15> */
.L_x_140:
[----:B------:R-:W-:Y:S01]  /*13c0*/  IMAD.MOV.U32 R20, RZ, RZ, R2 ;  /* 0x000000ffff147224 */ /* 0x000fe200078e0002 */
[----:B------:R-:W-:Y:S02]  /*13d0*/  MOV R4, UR19 ;  /* 0x0000001300047c02 */ /* 0x000fe40008000f00 */
[----:B------:R-:W-:-:S07]  /*13e0*/  MOV R2, 0x1400 ;  /* 0x0000140000027802 */ /* 0x000fce0000000f00 */
[----:B0-----:R-:W-:Y:S05]  /*13f0*/  CALL.REL.NOINC `($__internal_2_$__cuda_sm20_div_s64) ;  /* 0x0000001c00c87944 */ /* 0x001fea0003c00000 */
[----:B------:R-:W-:Y:S02]  /*1400*/  IMAD.MOV.U32 R16, RZ, RZ, R4 ;  /* 0x000000ffff107224 */ /* 0x000fe400078e0004 */
[----:B------:R-:W-:-:S07]  /*1410*/  IMAD.MOV.U32 R17, RZ, RZ, R7 ;  /* 0x000000ffff117224 */ /* 0x000fce00078e0007 */
.L_x_141:
[----:B------:R-:W-:Y:S05]  /*1420*/  BSYNC.RECONVERGENT B0 ;  /* 0x0000000000007941 */ /* 0x000fea0003800200 */
.L_x_139:
        /* <DEDUP_REMOVED lines=22> */
.L_x_143:
[----:B------:R-:W-:Y:S01]  /*1590*/  IMAD.MOV.U32 R20, RZ, RZ, R11 ;  /* 0x000000ffff147224 */ /* 0x000fe200078e000b */
[----:B------:R-:W-:Y:S01]  /*15a0*/  MOV R4, 0x15d0 ;  /* 0x000015d000047802 */ /* 0x000fe20000000f00 */
[----:B------:R-:W-:-:S07]  /*15b0*/  IMAD.U32 R2, RZ, RZ, UR32 ;  /* 0x00000020ff027e24 */ /* 0x000fce000f8e00ff */
[----:B------:R-:W-:Y:S05]  /*15c0*/  CALL.REL.NOINC `($__internal_3_$__cuda_sm20_rem_s64) ;  /* 0x0000002000a07944 */ /* 0x000fea0003c00000 */
.L_x_144:
[----:B------:R-:W-:Y:S05]  /*15d0*/  BSYNC.RECONVERGENT B0 ;  /* 0x0000000000007941 */ /* 0x000fea0003800200 */
.L_x_142:
[----:B------:R-:W-:Y:S01]  /*15e0*/  ISETP.NE.U32.AND P0, PT, R3, RZ, PT ;  /* 0x000000ff0300720c */ /* 0x000fe20003f05070 */
[----:B------:R-:W-:-:S12]  /*15f0*/  BSSY.RECONVERGENT B0, `(.L_x_145) ;  /* 0x000001d000007945 */ /* 0x000fd80003800200 */
[----:B------:R-:W-:Y:S05]  /*1600*/  @P0 BRA `(.L_x_146) ;  /* 0x0000000000500947 */ /* 0x000fea0003800000 */
[----:B------:R-:W0:Y:S01]  /*1610*/  I2F.U32.RP R4, UR36 ;  /* 0x0000002400047d06 */ /* 0x000e220008209000 */
[----:B------:R-:W-:Y:S01]  /*1620*/  ISETP.NE.U32.AND P2, PT, RZ, UR36, PT ;  /* 0x00000024ff007c0c */ /* 0x000fe2000bf45070 */
[----:B------:R-:W-:-:S06]  /*1630*/  IMAD.MOV.U32 R19, RZ, RZ, RZ ;  /* 0x000000ffff137224 */ /* 0x000fcc00078e00ff */
[----:B0-----:R-:W0:Y:S02]  /*1640*/  MUFU.RCP R4, R4 ;  /* 0x0000000400047308 */ /* 0x001e240000001000 */
[----:B0-----:R-:W-:-:S06]  /*1650*/  IADD3 R8, PT, PT, R4, 0xffffffe, RZ ;  /* 0x0ffffffe04087810 */ /* 0x001fcc0007ffe0ff */
[----:B------:R0:W1:Y:S02]  /*1660*/  F2I.FTZ.U32.TRUNC.NTZ R9, R8 ;  /* 0x0000000800097305 */ /* 0x000064000021f000 */
[----:B0-----:R-:W-:Y:S02]  /*1670*/  IMAD.MOV.U32 R8, RZ, RZ, RZ ;  /* 0x000000ffff087224 */ /* 0x001fe400078e00ff */
[----:B-1----:R-:W-:-:S04]  /*1680*/  IMAD.MOV R3, RZ, RZ, -R9 ;  /* 0x000000ffff037224 */ /* 0x002fc800078e0a09 */
[----:B------:R-:W-:-:S04]  /*1690*/  IMAD R3, R3, UR36, RZ ;  /* 0x0000002403037c24 */ /* 0x000fc8000f8e02ff */
        /* <DEDUP_REMOVED lines=11> */
.L_x_146:
[----:B------:R-:W0:Y:S01]  /*1750*/  LDCU UR35, c[0x0][0x3a0] ;  /* 0x00007400ff2377ac */ /* 0x000e220008000800 */
[----:B------:R-:W-:Y:S01]  /*1760*/  IMAD.MOV.U32 R20, RZ, RZ, R2 ;  /* 0x000000ffff147224 */ /* 0x000fe200078e0002 */
[----:B------:R-:W-:Y:S02]  /*1770*/  MOV R2, 0x17a0 ;  /* 0x000017a000027802 */ /* 0x000fe40000000f00 */
[----:B0-----:R-:W-:-:S07]  /*1780*/  MOV R4, UR35 ;  /* 0x0000002300047c02 */ /* 0x001fce0008000f00 */
[----:B------:R-:W-:Y:S05]  /*1790*/  CALL.REL.NOINC `($__internal_2_$__cuda_sm20_div_s64) ;  /* 0x0000001800e07944 */ /* 0x000fea0003c00000 */
[----:B------:R-:W-:Y:S02]  /*17a0*/  IMAD.MOV.U32 R18, RZ, RZ, R4 ;  /* 0x000000ffff127224 */ /* 0x000fe400078e0004 */
[----:B------:R-:W-:-:S07]  /*17b0*/  IMAD.MOV.U32 R19, RZ, RZ, R7 ;  /* 0x000000ffff137224 */ /* 0x000fce00078e0007 */
.L_x_147:
[----:B------:R-:W-:Y:S05]  /*17c0*/  BSYNC.RECONVERGENT B0 ;  /* 0x0000000000007941 */ /* 0x000fea0003800200 */
.L_x_145:
[----:B------:R-:W-:Y:S01]  /*17d0*/  ISETP.NE.U32.AND P0, PT, R5, RZ, PT ;  /* 0x000000ff0500720c */ /* 0x000fe20003f05070 */
[----:B------:R-:W-:-:S12]  /*17e0*/  BSSY.RECONVERGENT B0, `(.L_x_148) ;  /* 0x000001a000007945 */ /* 0x000fd80003800200 */
[----:B------:R-:W-:Y:S05]  /*17f0*/  @P0 BRA `(.L_x_149) ;  /* 0x00000000004c0947 */ /* 0x000fea0003800000 */
[----:B------:R-:W0:Y:S01]  /*1800*/  I2F.U32.RP R4, UR36 ;  /* 0x0000002400047d06 */ /* 0x000e220008209000 */
[----:B------:R-:W-:Y:S01]  /*1810*/  IMAD.MOV.U32 R2, RZ, RZ, RZ ;  /* 0x000000ffff027224 */ /* 0x000fe200078e00ff */
[----:B------:R-:W-:-:S06]  /*1820*/  ISETP.NE.U32.AND P1, PT, RZ, UR36, PT ;  /* 0x00000024ff007c0c */ /* 0x000fcc000bf25070 */
[----:B0-----:R-:W0:Y:S02]  /*1830*/  MUFU.RCP R4, R4 ;  /* 0x0000000400047308 */ /* 0x001e240000001000 */
[----:B0-----:R-:W-:-:S06]  /*1840*/  IADD3 R3, PT, PT, R4, 0xffffffe, RZ ;  /* 0x0ffffffe04037810 */ /* 0x001fcc0007ffe0ff */
[----:B------:R-:W0:Y:S02]  /*1850*/  F2I.FTZ.U32.TRUNC.NTZ R3, R3 ;  /* 0x0000000300037305 */ /* 0x000e24000021f000 */
[----:B0-----:R-:W-:-:S04]  /*1860*/  IMAD.MOV R5, RZ, RZ, -R3 ;  /* 0x000000ffff057224 */ /* 0x001fc800078e0a03 */
[----:B------:R-:W-:-:S04]  /*1870*/  IMAD R5, R5, UR36, RZ ;  /* 0x0000002405057c24 */ /* 0x000fc8000f8e02ff */
        /* <DEDUP_REMOVED lines=11> */
.L_x_149:
[----:B------:R-:W0:Y:S01]  /*1930*/  LDCU UR35, c[0x0][0x3a0] ;  /* 0x00007400ff2377ac */ /* 0x000e220008000800 */
[----:B------:R-:W-:Y:S01]  /*1940*/  IMAD.MOV.U32 R20, RZ, RZ, R11 ;  /* 0x000000ffff147224 */ /* 0x000fe200078e000b */
[----:B------:R-:W-:Y:S01]  /*1950*/  MOV R4, 0x1980 ;  /* 0x0000198000047802 */ /* 0x000fe20000000f00 */
[----:B0-----:R-:W-:-:S07]  /*1960*/  IMAD.U32 R2, RZ, RZ, UR35 ;  /* 0x00000023ff027e24 */ /* 0x001fce000f8e00ff */
[----:B------:R-:W-:Y:S05]  /*1970*/  CALL.REL.NOINC `($__internal_3_$__cuda_sm20_rem_s64) ;  /* 0x0000001c00b47944 */ /* 0x000fea0003c00000 */
.L_x_150:
[----:B------:R-:W-:Y:S05]  /*1980*/  BSYNC.RECONVERGENT B0 ;  /* 0x0000000000007941 */ /* 0x000fea0003800200 */
.L_x_148:
[----:B------:R-:W-:Y:S01]  /*1990*/  MOV R4, R18 ;  /* 0x0000001200047202 */ /* 0x000fe20000000f00 */
[----:B------:R-:W-:Y:S01]  /*19a0*/  IMAD.MOV.U32 R5, RZ, RZ, R19 ;  /* 0x000000ffff057224 */ /* 0x000fe200078e0013 */
[----:B------:R-:W-:Y:S01]  /*19b0*/  BSSY.RECONVERGENT B0, `(.L_x_151) ;  /* 0x0000015000007945 */ /* 0x000fe20003800200 */
[----:B------:R-:W-:Y:S02]  /*19c0*/  IMAD R17, R17, UR12, RZ ;  /* 0x0000000c11117c24 */ /* 0x000fe4000f8e02ff */
[----:B------:R-:W-:-:S04]  /*19d0*/  IMAD.WIDE.U32 R4, R16, UR12, R4 ;  /* 0x0000000c10047c25 */ /* 0x000fc8000f8e0004 */
[----:B------:R-:W-:Y:S02]  /*19e0*/  IMAD.IADD R5, R5, 0x1, R17 ;  /* 0x0000000105057824 */ /* 0x000fe400078e0211 */
[----:B------:R-:W-:-:S04]  /*19f0*/  IMAD.WIDE.U32 R2, R4, UR13, R2 ;  /* 0x0000000d04027c25 */ /* 0x000fc8000f8e0002 */
[----:B------:R-:W-:Y:S01]  /*1a00*/  IMAD R5, R5, UR13, RZ ;  /* 0x0000000d05057c24 */ /* 0x000fe2000f8e02ff */
[----:B------:R-:W-:-:S04]  /*1a10*/  ISETP.GE.U32.AND P0, PT, R2, UR20, PT ;  /* 0x0000001402007c0c */ /* 0x000fc8000bf06070 */
[----:B------:R-:W-:-:S04]  /*1a20*/  IADD3 R5, PT, PT, R3, R5, RZ ;  /* 0x0000000503057210 */ /* 0x000fc80007ffe0ff */
        /* <DEDUP_REMOVED lines=13> */
.L_x_152:
[----:B------:R-:W-:Y:S05]  /*1b00*/  BSYNC.RECONVERGENT B0 ;  /* 0x0000000000007941 */ /* 0x000fea0003800200 */
.L_x_151:
[----:B------:R-:W-:-:S04]  /*1b10*/  UIADD3 UR8, UP1, UPT, UR8, 0x2, URZ ;  /* 0x0000000208087890 */ /* 0x000fc8000ff3e0ff */
[----:B------:R-:W-:Y:S01]  /*1b20*/  UIADD3.X UR9, UPT, UPT, URZ, UR9, URZ, UP1, !UPT ;  /* 0x00000009ff097290 */ /* 0x000fe20008ffe4ff */
[----:B------:R-:W-:Y:S11]  /*1b30*/  BRA.U UP0, `(.L_x_153) ;  /* 0xffffffe9009c7547 */ /* 0x000ff6000b83ffff */
[----:B------:R-:W-:-:S12]  /*1b40*/  ULOP3.LUT UR8, UR21, 0xfffffffe, URZ, 0xc0, !UPT ;  /* 0xfffffffe15087892 */ /* 0x000fd8000f8ec0ff */
.L_x_118:
[----:B------:R-:W-:-:S04]  /*1b50*/  ULOP3.LUT UR9, UR21, 0x1, URZ, 0xc0, !UPT ;  /* 0x0000000115097892 */ /* 0x000fc8000f8ec0ff */
[----:B------:R-:W-:-:S04]  /*1b60*/  UISETP.NE.U32.AND UP0, UPT, UR9, 0x1, UPT ;  /* 0x000000010900788c */ /* 0x000fc8000bf05070 */
[----:B------:R-:W-:-:S09]  /*1b70*/  UISETP.NE.U32.AND.EX UP0, UPT, URZ, URZ, UPT, UP0 ;  /* 0x000000ffff00728c */ /* 0x000fd2000bf05100 */
[----:B------:R-:W-:Y:S05]  /*1b80*/  BRA.U UP0, `(.L_x_117) ;  /* 0x0000000900ac7547 */ /* 0x000fea000b800000 */
[----:B------:R-:W-:Y:S01]  /*1b90*/  IADD3 R11, P0, PT, R12, UR8, RZ ;  /* 0x000000080c0b7c10 */ /* 0x000fe2000ff1e0ff */
[----:B------:R-:W-:Y:S03]  /*1ba0*/  BSSY.RECONVERGENT B0, `(.L_x_154) ;  /* 0x000001b000007945 */ /* 0x000fe60003800200 */
[----:B0-----:R-:W-:-:S04]  /*1bb0*/  IADD3.X R5, PT, PT, R6, UR11, RZ, P0, !PT ;  /* 0x0000000b06057c10 */ /* 0x001fc800087fe4ff */
[----:B------:R-:W-:-:S13]  /*1bc0*/  ISETP.NE.U32.AND P1, PT, R5, RZ, PT ;  /* 0x000000ff0500720c */ /* 0x000fda0003f25070 */
        /* <DEDUP_REMOVED lines=20> */
.L_x_155:
[----:B------:R-:W-:Y:S01]  /*1d10*/  MOV R20, R11 ;  /* 0x0000000b00147202 */ /* 0x000fe20000000f00 */
[----:B------:R-:W-:Y:S01]  /*1d20*/  IMAD.U32 R2, RZ, RZ, UR18 ;  /* 0x00000012ff027e24 */ /* 0x000fe2000f8e00ff */
[----:B------:R-:W-:-:S07]  /*1d30*/  MOV R4, 0x1d50 ;  /* 0x00001d5000047802 */ /* 0x000fce0000000f00 */
[----:B------:R-:W-:Y:S05]  /*1d40*/  CALL.REL.NOINC `($__internal_3_$__cuda_sm20_rem_s64) ;  /* 0x0000001800c07944 */ /* 0x000fea0003c00000 */
.L_x_156:
[----:B------:R-:W-:Y:S05]  /*1d50*/  BSYNC.RECONVERGENT B0 ;  /* 0x0000000000007941 */ /* 0x000fea0003800200 */
.L_x_154:
        /* <DEDUP_REMOVED lines=23> */
.L_x_158:
[----:B------:R-:W-:Y:S01]  /*1ed0*/  IMAD.MOV.U32 R20, RZ, RZ, R2 ;  /* 0x000000ffff147224 */ /* 0x000fe200078e0002 */
[----:B------:R-:W-:Y:S01]  /*1ee0*/  MOV R2, 0x1f10 ;  /* 0x00001f1000027802 */ /* 0x000fe20000000f00 */
[----:B------:R-:W-:-:S07]  /*1ef0*/  IMAD.U32 R4, RZ, RZ, UR19 ;  /* 0x00000013ff047e24 */ /* 0x000fce000f8e00ff */
[----:B------:R-:W-:Y:S05]  /*1f00*/  CALL.REL.NOINC `($__internal_2_$__cuda_sm20_div_s64) ;  /* 0x0000001400047944 */ /* 0x000fea0003c00000 */
[----:B------:R-:W-:Y:S01]  /*1f10*/  MOV R16, R4 ;  /* 0x0000000400107202 */ /* 0x000fe20000000f00 */
[----:B------:R-:W-:-:S07]  /*1f20*/  IMAD.MOV.U32 R17, RZ, RZ, R7 ;  /* 0x000000ffff117224 */ /* 0x000fce00078e0007 */
.L_x_159:
[----:B------:R-:W-:Y:S05]  /*1f30*/  BSYNC.RECONVERGENT B0 ;  /* 0x0000000000007941 */ /* 0x000fea0003800200 */
.L_x_157:
        /* <DEDUP_REMOVED lines=21> */
.L_x_161:
[----:B------:R-:W-:Y:S01]  /*2090*/  MOV R20, R11 ;  /* 0x0000000b00147202 */ /* 0x000fe20000000f00 */
[----:B------:R-:W-:Y:S01]  /*20a0*/  IMAD.U32 R2, RZ, RZ, UR32 ;  /* 0x00000020ff027e24 */ /* 0x000fe2000f8e00ff */
[----:B------:R-:W-:-:S07]  /*20b0*/  MOV R4, 0x20d0 ;  /* 0x000020d000047802 */ /* 0x000fce0000000f00 */
[----:B------:R-:W-:Y:S05]  /*20c0*/  CALL.REL.NOINC `($__internal_3_$__cuda_sm20_rem_s64) ;  /* 0x0000001400e07944 */ /* 0x000fea0003c00000 */
.L_x_162:
[----:B------:R-:W-:Y:S05]  /*20d0*/  BSYNC.RECONVERGENT B0 ;  /* 0x0000000000007941 */ /* 0x000fea0003800200 */
.L_x_160:
        /* <DEDUP_REMOVED lines=24> */
.L_x_164:
[----:B------:R-:W0:Y:S01]  /*2260*/  LDCU UR9, c[0x0][0x3a0] ;  /* 0x00007400ff0977ac */ /* 0x000e220008000800 */
[----:B------:R-:W-:Y:S01]  /*2270*/  IMAD.MOV.U32 R20, RZ, RZ, R2 ;  /* 0x000000ffff147224 */ /* 0x000fe200078e0002 */
[----:B------:R-:W-:Y:S01]  /*2280*/  MOV R2, 0x22b0 ;  /* 0x000022b000027802 */ /* 0x000fe20000000f00 */
[----:B0-----:R-:W-:-:S07]  /*2290*/  IMAD.U32 R4, RZ, RZ, UR9 ;  /* 0x00000009ff047e24 */ /* 0x001fce000f8e00ff */
[----:B------:R-:W-:Y:S05]  /*22a0*/  CALL.REL.NOINC `($__internal_2_$__cuda_sm20_div_s64) ;  /* 0x00000010001c7944 */ /* 0x000fea0003c00000 */
[----:B------:R-:W-:Y:S01]  /*22b0*/  MOV R12, R4 ;  /* 0x00000004000c7202 */ /* 0x000fe20000000f00 */
[----:B------:R-:W-:-:S07]  /*22c0*/  IMAD.MOV.U32 R13, RZ, RZ, R7 ;  /* 0x000000ffff0d7224 */ /* 0x000fce00078e0007 */
.L_x_165:
[----:B------:R-:W-:Y:S05]  /*22d0*/  BSYNC.RECONVERGENT B0 ;  /* 0x0000000000007941 */ /* 0x000fea0003800200 */
.L_x_163:
[----:B------:R-:W-:Y:S04]  /*22e0*/  BSSY.RECONVERGENT B0, `(.L_x_166) ;  /* 0x000001b000007945 */ /* 0x000fe80003800200 */
        /* <DEDUP_REMOVED lines=21> */
.L_x_167:
[----:B------:R-:W0:Y:S01]  /*2440*/  LDCU UR9, c[0x0][0x3a0] ;  /* 0x00007400ff0977ac */ /* 0x000e220008000800 */
[----:B------:R-:W-:Y:S02]  /*2450*/  MOV R20, R11 ;  /* 0x0000000b00147202 */ /* 0x000fe40000000f00 */
[----:B------:R-:W-:Y:S01]  /*2460*/  MOV R4, 0x2490 ;  /* 0x0000249000047802 */ /* 0x000fe20000000f00 */
[----:B0-----:R-:W-:-:S07]  /*2470*/  IMAD.U32 R2, RZ, RZ, UR9 ;  /* 0x00000009ff027e24 */ /* 0x001fce000f8e00ff */
[----:B------:R-:W-:Y:S05]  /*2480*/  CALL.REL.NOINC `($__internal_3_$__cuda_sm20_rem_s64) ;  /* 0x0000001000f07944 */ /* 0x000fea0003c00000 */
.L_x_168:
[----:B------:R-:W-:Y:S05]  /*2490*/  BSYNC.RECONVERGENT B0 ;  /* 0x0000000000007941 */ /* 0x000fea0003800200 */
.L_x_166:
[----:B------:R-:W0:Y:S01]  /*24a0*/  LDCU.64 UR12, c[0x0][0x3a0] ;  /* 0x00007400ff0c77ac */ /* 0x000e220008000a00 */
[----:B------:R-:W-:Y:S01]  /*24b0*/  MOV R5, R13 ;  /* 0x0000000d00057202 */ /* 0x000fe20000000f00 */
[----:B------:R-:W-:Y:S01]  /*24c0*/  IMAD.MOV.U32 R4, RZ, RZ, R12 ;  /* 0x000000ffff047224 */ /* 0x000fe200078e000c */
[----:B------:R-:W-:Y:S03]  /*24d0*/  BSSY.RECONVERGENT B0, `(.L_x_117) ;  /* 0x0000016000007945 */ /* 0x000fe60003800200 */
[----:B0-----:R-:W-:-:S04]  /*24e0*/  IMAD.WIDE.U32 R4, R16, UR12, R4 ;  /* 0x0000000c10047c25 */ /* 0x001fc8000f8e0004 */
[----:B------:R-:W-:Y:S02]  /*24f0*/  IMAD R17, R17, UR12, RZ ;  /* 0x0000000c11117c24 */ /* 0x000fe4000f8e02ff */
[----:B------:R-:W-:-:S04]  /*2500*/  IMAD.WIDE.U32 R2, R4, UR13, R2 ;  /* 0x0000000d04027c25 */ /* 0x000fc8000f8e0002 */
[----:B------:R-:W-:Y:S01]  /*2510*/  IMAD.IADD R5, R5, 0x1, R17 ;  /* 0x0000000105057824 */ /* 0x000fe200078e0211 */
[----:B------:R-:W-:-:S03]  /*2520*/  ISETP.GE.U32.AND P0, PT, R2, UR20, PT ;  /* 0x0000001402007c0c */ /* 0x000fc6000bf06070 */
[----:B------:R-:W-:-:S04]  /*2530*/  IMAD R5, R5, UR13, RZ ;  /* 0x0000000d05057c24 */ /* 0x000fc8000f8e02ff */
[----:B------:R-:W-:-:S05]  /*2540*/  IMAD.IADD R5, R3, 0x1, R5 ;  /* 0x0000000103057824 */ /* 0x000fca00078e0205 */
[----:B------:R-:W-:-:S13]  /*2550*/  ISETP.GE.AND.EX P0, PT, R5, RZ, PT, P0 ;  /* 0x000000ff0500720c */ /* 0x000fda0003f06300 */
[----:B------:R-:W-:Y:S05]  /*2560*/  @P0 BRA `(.L_x_169) ;  /* 0x0000000000300947 */ /* 0x000fea0003800000 */
[----:B------:R-:W0:Y:S01]  /*2570*/  LDCU.128 UR24, c[0x0][0x380] ;  /* 0x00007000ff1877ac */ /* 0x000e220008000c00 */
[C---:B------:R-:W-:Y:S02]  /*2580*/  SHF.L.U32 R4, R2.reuse, 0x3, RZ ;  /* 0x0000000302047819 */ /* 0x040fe400000006ff */
[----:B------:R-:W-:Y:S02]  /*2590*/  SHF.L.U64.HI R2, R2, 0x3, R5 ;  /* 0x0000000302027819 */ /* 0x000fe40000010205 */
[C---:B0-----:R-:W-:Y:S02]  /*25a0*/  IADD3 R6, P0, PT, R4.reuse, UR24, RZ ;  /* 0x0000001804067c10 */ /* 0x041fe4000ff1e0ff */
        /* <DEDUP_REMOVED lines=8> */
.L_x_169:
[----:B------:R-:W-:Y:S05]  /*2630*/  BSYNC.RECONVERGENT B0 ;  /* 0x0000000000007941 */ /* 0x000fea0003800200 */
.L_x_117:
[----:B------:R-:W1:Y:S01]  /*2640*/  S2R R3, SR_TID.Y ;  /* 0x0000000000037919 */ /* 0x000e620000002200 */
[----:B------:R-:W3:Y:S01]  /*2650*/  S2UR UR9, SR_CTAID.Y ;  /* 0x00000000000979c3 */ /* 0x000ee20000002600 */
[----:B------:R-:W-:Y:S01]  /*2660*/  UIMAD UR10, UR30, UR31, URZ ;  /* 0x0000001f1e0a72a4 */ /* 0x000fe2000f8e02ff */
[----:B0-----:R-:W0:Y:S01]  /*2670*/  S2R R5, SR_TID.X ;  /* 0x0000000000057919 */ /* 0x001e220000002100 */
[----:B---3--:R-:W-:-:S04]  /*2680*/  UIMAD UR9, UR30, UR9, UR4 ;  /* 0x000000091e0972a4 */ /* 0x008fc8000f8e0204 */
[----:B------:R-:W-:Y:S01]  /*2690*/  UIMAD UR9, UR10, UR33, UR9 ;  /* 0x000000210a0972a4 */ /* 0x000fe2000f8e0209 */
[----:B-1----:R-:W-:-:S05]  /*26a0*/  IMAD R0, R0, UR29, R3 ;  /* 0x0000001d00007c24 */ /* 0x002fca000f8e0203 */
[----:B------:R-:W-:Y:S02]  /*26b0*/  IMAD.U32 R3, RZ, RZ, UR9 ;  /* 0x00000009ff037e24 */ /* 0x000fe4000f8e00ff */
[----:B0-----:R-:W-:-:S04]  /*26c0*/  IMAD R0, R0, UR28, R5 ;  /* 0x0000001c00007c24 */ /* 0x001fc8000f8e0205 */
[----:B------:R-:W-:-:S05]  /*26d0*/  IMAD R0, R3, UR14, R0 ;  /* 0x0000000e03007c24 */ /* 0x000fca000f8e0200 */
[----:B------:R-:W-:-:S05]  /*26e0*/  PRMT R0, R0, 0x9910, RZ ;  /* 0x0000991000007816 */ /* 0x000fca00000000ff */
[----:B------:R-:W-:-:S05]  /*26f0*/  IMAD.MOV.U32 R18, RZ, RZ, R0 ;  /* 0x000000ffff127224 */ /* 0x000fca00078e0000 */
[----:B------:R-:W-:Y:S02]  /*2700*/  ISETP.GE.U32.AND P0, PT, R18, UR17, PT ;  /* 0x0000001112007c0c */ /* 0x000fe4000bf06070 */
[----:B------:R-:W-:-:S04]  /*2710*/  SHF.R.S32.HI R19, RZ, 0x1f, R18 ;  /* 0x0000001fff137819 */ /* 0x000fc80000011412 */
[----:B------:R-:W-:-:S13]  /*2720*/  ISETP.GE.AND.EX P0, PT, R19, RZ, PT, P0 ;  /* 0x000000ff1300720c */ /* 0x000fda0003f06300 */
[----:B------:R-:W-:Y:S05]  /*2730*/  @P0 EXIT ;  /* 0x000000000000094d */ /* 0x000fea0003800000 */
[----:B------:R-:W0:Y:S01]  /*2740*/  LDCU UR4, c[0x0][0x3a8] ;  /* 0x00007500ff0477ac */ /* 0x000e220008000800 */
[----:B------:R-:W-:Y:S01]  /*2750*/  MOV R3, UR15 ;  /* 0x0000000f00037c02 */ /* 0x000fe20008000f00 */
[----:B------:R-:W-:Y:S01]  /*2760*/  BSSY.RECONVERGENT B0, `(.L_x_170) ;  /* 0x0000021000007945 */ /* 0x000fe20003800200 */
[----:B------:R-:W0:Y:S03]  /*2770*/  LDCU UR5, c[0x0][0x394] ;  /* 0x00007280ff0577ac */ /* 0x000e260008000800 */
[----:B------:R-:W-:-:S05]  /*2780*/  IMAD.WIDE.U32 R18, R3, UR16, R18 ;  /* 0x0000001003127c25 */ /* 0x000fca000f8e0012 */
[----:B------:R-:W-:Y:S01]  /*2790*/  ISETP.NE.AND.EX P0, PT, R19, RZ, PT, !PT ;  /* 0x000000ff1300720c */ /* 0x000fe20003f053f0 */
[----:B0-----:R-:W-:-:S04]  /*27a0*/  UIMAD UR4, UR5, UR4, URZ ;  /* 0x00000004050472a4 */ /* 0x001fc8000f8e02ff */
[----:B------:R-:W-:-:S04]  /*27b0*/  UIMAD UR13, UR4, UR13, URZ ;  /* 0x0000000d040d72a4 */ /* 0x000fc8000f8e02ff */
[----:B------:R-:W-:-:S04]  /*27c0*/  UIMAD UR13, UR13, UR12, URZ ;  /* 0x0000000c0d0d72a4 */ /* 0x000fc8000f8e02ff */
[----:B------:R-:W-:Y:S08]  /*27d0*/  @P0 BRA `(.L_x_171) ;  /* 0x0000000000500947 */ /* 0x000ff00003800000 */
        /* <DEDUP_REMOVED lines=11> */
[----:B------:R-:W-:Y:S02]  /*2890*/  IMAD R4, R3, UR13, R18 ;  /* 0x0000000d03047c24 */ /* 0x000fe4000f8e0212 */
[----:B------:R-:W-:-:S03]  /*28a0*/  IMAD.MOV.U32 R3, RZ, RZ, RZ ;  /* 0x000000ffff037224 */ /* 0x000fc600078e00ff */
[----:B------:R-:W-:-:S13]  /*28b0*/  ISETP.GE.U32.AND P0, PT, R4, UR13, PT ;  /* 0x0000000d04007c0c */ /* 0x000fda000bf06070 */
[----:B------:R-:W-:-:S05]  /*28c0*/  @P0 VIADD R4, R4, -UR13 ;  /* 0x8000000d04040c36 */ /* 0x000fca0008000000 */
[----:B------:R-:W-:-:S13]  /*28d0*/  ISETP.GE.U32.AND P0, PT, R4, UR13, PT ;  /* 0x0000000d04007c0c */ /* 0x000fda000bf06070 */
[----:B------:R-:W-:Y:S02]  /*28e0*/  @P0 IADD3 R4, PT, PT, R4, -UR13, RZ ;  /* 0x8000000d04040c10 */ /* 0x000fe4000fffe0ff */
[----:B------:R-:W-:-:S05]  /*28f0*/  @!P1 LOP3.LUT R4, RZ, UR13, RZ, 0x33, !PT ;  /* 0x0000000dff049c12 */ /* 0x000fca000f8e33ff */
[----:B------:R-:W-:Y:S01]  /*2900*/  IMAD.MOV.U32 R2, RZ, RZ, R4 ;  /* 0x000000ffff027224 */ /* 0x000fe200078e0004 */
[----:B------:R-:W-:Y:S06]  /*2910*/  BRA `(.L_x_172) ;  /* 0x0000000000147947 */ /* 0x000fec0003800000 */
.L_x_171:
[----:B------:R-:W-:Y:S01]  /*2920*/  MOV R20, R18 ;  /* 0x0000001200147202 */ /* 0x000fe20000000f00 */
[----:B------:R-:W-:Y:S01]  /*2930*/  IMAD.MOV.U32 R5, RZ, RZ, R19 ;  /* 0x000000ffff057224 */ /* 0x000fe200078e0013 */
[----:B------:R-:W-:Y:S01]  /*2940*/  MOV R4, 0x2970 ;  /* 0x0000297000047802 */ /* 0x000fe20000000f00 */
[----:B------:R-:W-:-:S07]  /*2950*/  IMAD.U32 R2, RZ, RZ, UR13 ;  /* 0x0000000dff027e24 */ /* 0x000fce000f8e00ff */
[----:B------:R-:W-:Y:S05]  /*2960*/  CALL.REL.NOINC `($__internal_3_$__cuda_sm20_rem_s64) ;  /* 0x0000000c00b87944 */ /* 0x000fea0003c00000 */
.L_x_172:
[----:B------:R-:W-:Y:S05]  /*2970*/  BSYNC.RECONVERGENT B0 ;  /* 0x0000000000007941 */ /* 0x000fea0003800200 */
.L_x_170:
        /* <DEDUP_REMOVED lines=27> */
.L_x_174:
[----:B------:R-:W-:Y:S01]  /*2b30*/  IMAD.MOV.U32 R20, RZ, RZ, R2 ;  /* 0x000000ffff147224 */ /* 0x000fe200078e0002 */
[----:B------:R-:W-:Y:S02]  /*2b40*/  MOV R4, UR4 ;  /* 0x0000000400047c02 */ /* 0x000fe40008000f00 */
[----:B------:R-:W-:-:S07]  /*2b50*/  MOV R2, 0x2b70 ;  /* 0x00002b7000027802 */ /* 0x000fce0000000f00 */
[----:B------:R-:W-:Y:S05]  /*2b60*/  CALL.REL.NOINC `($__internal_2_$__cuda_sm20_div_s64) ;  /* 0x0000000400ec7944 */ /* 0x000fea0003c00000 */
[----:B------:R-:W-:Y:S02]  /*2b70*/  IMAD.MOV.U32 R16, RZ, RZ, R4 ;  /* 0x000000ffff107224 */ /* 0x000fe400078e0004 */
[----:B------:R-:W-:-:S07]  /*2b80*/  IMAD.MOV.U32 R17, RZ, RZ, R7 ;  /* 0x000000ffff117224 */ /* 0x000fce00078e0007 */
.L_x_175:
[----:B------:R-:W-:Y:S05]  /*2b90*/  BSYNC.RECONVERGENT B0 ;  /* 0x0000000000007941 */ /* 0x000fea0003800200 */
.L_x_173:
[----:B------:R-:W0:Y:S01]  /*2ba0*/  LDCU.64 UR4, c[0x0][0x3a0] ;  /* 0x00007400ff0477ac */ /* 0x000e220008000a00 */
[----:B------:R-:W-:Y:S01]  /*2bb0*/  ISETP.NE.AND.EX P0, PT, R19, RZ, PT, !PT ;  /* 0x000000ff1300720c */ /* 0x000fe20003f053f0 */
[----:B------:R-:W-:Y:S01]  /*2bc0*/  BSSY.RECONVERGENT B0, `(.L_x_176) ;  /* 0x000001b000007945 */ /* 0x000fe20003800200 */
[----:B0-----:R-:W-:-:S11]  /*2bd0*/  UIMAD UR4, UR5, UR4, URZ ;  /* 0x00000004050472a4 */ /* 0x001fd6000f8e02ff */
        /* <DEDUP_REMOVED lines=9> */
[----:B------:R-:W-:-:S06]  /*2c70*/  IMAD.HI.U32 R7, R3, R7, R2 ;  /* 0x0000000703077227 */ /* 0x000fcc00078e0002 */
[----:B------:R-:W-:-:S05]  /*2c80*/  IMAD.HI.U32 R0, R7, R18, RZ ;  /* 0x0000001207007227 */ /* 0x000fca00078e00ff */
[----:B------:R-:W-:-:S05]  /*2c90*/  IADD3 R3, PT, PT, -R0, RZ, RZ ;  /* 0x000000ff00037210 */ /* 0x000fca0007ffe1ff */
[----:B------:R-:W-:Y:S02]  /*2ca0*/  IMAD R2, R3, UR4, R18 ;  /* 0x0000000403027c24 */ /* 0x000fe4000f8e0212 */
[----:B------:R-:W-:-:S03]  /*2cb0*/  HFMA2 R3, -RZ, RZ, 0, 0 ;  /* 0x00000000ff037431 */ /* 0x000fc600000001ff */
[----:B------:R-:W-:-:S13]  /*2cc0*/  ISETP.GE.U32.AND P0, PT, R2, UR4, PT ;  /* 0x0000000402007c0c */ /* 0x000fda000bf06070 */
[----:B------:R-:W-:-:S05]  /*2cd0*/  @P0 VIADD R2, R2, -UR4 ;  /* 0x8000000402020c36 */ /* 0x000fca0008000000 */
[----:B------:R-:W-:-:S13]  /*2ce0*/  ISETP.GE.U32.AND P0, PT, R2, UR4, PT ;  /* 0x0000000402007c0c */ /* 0x000fda000bf06070 */
[----:B------:R-:W-:Y:S01]  /*2cf0*/  @P0 VIADD R2, R2, -UR4 ;  /* 0x8000000402020c36 */ /* 0x000fe20008000000 */
[----:B------:R-:W-:Y:S01]  /*2d00*/  @!P1 LOP3.LUT R2, RZ, UR4, RZ, 0x33, !PT ;  /* 0x00000004ff029c12 */ /* 0x000fe2000f8e33ff */
[----:B------:R-:W-:Y:S06]  /*2d10*/  BRA `(.L_x_178) ;  /* 0x0000000000147947 */ /* 0x000fec0003800000 */
.L_x_177:
[----:B------:R-:W-:Y:S01]  /*2d20*/  IMAD.MOV.U32 R20, RZ, RZ, R18 ;  /* 0x000000ffff147224 */ /* 0x000fe200078e0012 */
[----:B------:R-:W-:Y:S01]  /*2d30*/  MOV R2, UR4 ;  /* 0x0000000400027c02 */ /* 0x000fe20008000f00 */
[----:B------:R-:W-:Y:S01]  /*2d40*/  IMAD.MOV.U32 R5, RZ, RZ, R19 ;  /* 0x000000ffff057224 */ /* 0x000fe200078e0013 */
[----:B------:R-:W-:-:S07]  /*2d50*/  MOV R4, 0x2d70 ;  /* 0x00002d7000047802 */ /* 0x000fce0000000f00 */
[----:B------:R-:W-:Y:S05]  /*2d60*/  CALL.REL.NOINC `($__internal_3_$__cuda_sm20_rem_s64) ;  /* 0x0000000800b87944 */ /* 0x000fea0003c00000 */
.L_x_178:
[----:B------:R-:W-:Y:S05]  /*2d70*/  BSYNC.RECONVERGENT B0 ;  /* 0x0000000000007941 */ /* 0x000fea0003800200 */
.L_x_176:
        /* <DEDUP_REMOVED lines=24> */
.L_x_180:
[----:B------:R-:W0:Y:S01]  /*2f00*/  LDCU UR4, c[0x0][0x3a0] ;  /* 0x00007400ff0477ac */ /* 0x000e220008000800 */
[----:B------:R-:W-:Y:S02]  /*2f10*/  MOV R20, R2 ;  /* 0x0000000200147202 */ /* 0x000fe40000000f00 */
[----:B------:R-:W-:Y:S01]  /*2f20*/  MOV R2, 0x2f50 ;  /* 0x00002f5000027802 */ /* 0x000fe20000000f00 */
[----:B0-----:R-:W-:-:S07]  /*2f30*/  IMAD.U32 R4, RZ, RZ, UR4 ;  /* 0x00000004ff047e24 */ /* 0x001fce000f8e00ff */
[----:B------:R-:W-:Y:S05]  /*2f40*/  CALL.REL.NOINC `($__internal_2_$__cuda_sm20_div_s64) ;  /* 0x0000000000f47944 */ /* 0x000fea0003c00000 */
[----:B------:R-:W-:Y:S01]  /*2f50*/  IMAD.MOV.U32 R12, RZ, RZ, R4 ;  /* 0x000000ffff0c7224 */ /* 0x000fe200078e0004 */
[----:B------:R-:W-:-:S07]  /*2f60*/  MOV R13, R7 ;  /* 0x00000007000d7202 */ /* 0x000fce0000000f00 */
.L_x_181:
[----:B------:R-:W-:Y:S05]  /*2f70*/  BSYNC.RECONVERGENT B0 ;  /* 0x0000000000007941 */ /* 0x000fea0003800200 */
.L_x_179:
[----:B------:R-:W-:Y:S01]  /*2f80*/  ISETP.NE.AND.EX P0, PT, R19, RZ, PT, !PT ;  /* 0x000000ff1300720c */ /* 0x000fe20003f053f0 */
        /* <DEDUP_REMOVED lines=20> */
[----:B------:R-:W-:Y:S01]  /*30d0*/  @!P1 LOP3.LUT R2, RZ, UR4, RZ, 0x33, !PT ;  /* 0x00000004ff029c12 */ /* 0x000fe2000f8e33ff */
[----:B------:R-:W-:Y:S06]  /*30e0*/  BRA `(.L_x_184) ;  /* 0x0000000000187947 */ /* 0x000fec0003800000 */
.L_x_183:
[----:B------:R-:W0:Y:S01]  /*30f0*/  LDCU UR4, c[0x0][0x3a0] ;  /* 0x00007400ff0477ac */ /* 0x000e220008000800 */
[----:B------:R-:W-:Y:S01]  /*3100*/  IMAD.MOV.U32 R20, RZ, RZ, R18 ;  /* 0x000000ffff147224 */ /* 0x000fe200078e0012 */
[----:B------:R-:W-:Y:S02]  /*3110*/  MOV R5, R19 ;  /* 0x0000001300057202 */ /* 0x000fe40000000f00 */
[----:B------:R-:W-:Y:S01]  /*3120*/  MOV R4, 0x3150 ;  /* 0x0000315000047802 */ /* 0x000fe20000000f00 */
[----:B0-----:R-:W-:-:S07]  /*3130*/  IMAD.U32 R2, RZ, RZ, UR4 ;  /* 0x00000004ff027e24 */ /* 0x001fce000f8e00ff */
[----:B------:R-:W-:Y:S05]  /*3140*/  CALL.REL.NOINC `($__internal_3_$__cuda_sm20_rem_s64) ;  /* 0x0000000400c07944 */ /* 0x000fea0003c00000 */
.L_x_184:
[----:B------:R-:W-:Y:S05]  /*3150*/  BSYNC.RECONVERGENT B0 ;  /* 0x0000000000007941 */ /* 0x000fea0003800200 */
.L_x_182:
[----:B------:R-:W0:Y:S01]  /*3160*/  LDCU.64 UR8, c[0x0][0x3a0] ;  /* 0x00007400ff0877ac */ /* 0x000e220008000a00 */
[----:B------:R-:W-:Y:S01]  /*3170*/  MOV R5, R13 ;  /* 0x0000000d00057202 */ /* 0x000fe20000000f00 */
[----:B------:R-:W-:Y:S01]  /*3180*/  IMAD.MOV.U32 R4, RZ, RZ, R12 ;  /* 0x000000ffff047224 */ /* 0x000fe200078e000c */
[----:B------:R-:W1:Y:S03]  /*3190*/  LDCU UR4, c[0x0][0x390] ;  /* 0x00007200ff0477ac */ /* 0x000e660008000800 */
[----:B0-----:R-:W-:-:S04]  /*31a0*/  IMAD.WIDE.U32 R4, R16, UR8, R4 ;  /* 0x0000000810047c25 */ /* 0x001fc8000f8e0004 */
[----:B------:R-:W-:Y:S01]  /*31b0*/  IMAD R17, R17, UR8, RZ ;  /* 0x0000000811117c24 */ /* 0x000fe2000f8e02ff */
[----:B-1----:R-:W-:Y:S01]  /*31c0*/  UIMAD UR4, UR4, UR4, URZ ;  /* 0x00000004040472a4 */ /* 0x002fe2000f8e02ff */
[----:B------:R-:W-:-:S04]  /*31d0*/  IMAD.WIDE.U32 R2, R4, UR9, R2 ;  /* 0x0000000904027c25 */ /* 0x000fc8000f8e0002 */
[----:B------:R-:W-:Y:S01]  /*31e0*/  IMAD.IADD R0, R5, 0x1, R17 ;  /* 0x0000000105007824 */ /* 0x000fe200078e0211 */
[----:B------:R-:W-:-:S03]  /*31f0*/  ISETP.GE.U32.AND P0, PT, R2, UR4, PT ;  /* 0x0000000402007c0c */ /* 0x000fc6000bf06070 */
[----:B------:R-:W-:-:S04]  /*3200*/  IMAD R5, R0, UR9, RZ ;  /* 0x0000000900057c24 */ /* 0x000fc8000f8e02ff */
[----:B------:R-:W-:-:S05]  /*3210*/  IMAD.IADD R5, R3, 0x1, R5 ;  /* 0x0000000103057824 */ /* 0x000fca00078e0205 */
[----:B------:R-:W-:-:S13]  /*3220*/  ISETP.GE.AND.EX P0, PT, R5, RZ, PT, P0 ;  /* 0x000000ff0500720c */ /* 0x000fda0003f06300 */
[----:B------:R-:W-:Y:S05]  /*3230*/  @P0 EXIT ;  /* 0x000000000000094d */ /* 0x000fea0003800000 */
        /* <DEDUP_REMOVED lines=11> */
[----:B------:R-:W-:Y:S05]  /*32f0*/  @P0 EXIT ;  /* 0x000000000000094d */ /* 0x000fea0003800000 */
[----:B------:R-:W-:Y:S01]  /*3300*/  STG.E.64 desc[UR22][R6.64], R4 ;  /* 0x0000000406007986 */ /* 0x000fe2000c101b16 */
[----:B------:R-:W-:Y:S05]  /*3310*/  EXIT ;  /* 0x000000000000794d */ /* 0x000fea0003800000 */
        .weak           $__internal_2_$__cuda_sm20_div_s64
        .type           $__internal_2_$__cuda_sm20_div_s64,@function
        .size           $__internal_2_$__cuda_sm20_div_s64,($__internal_3_$__cuda_sm20_rem_s64 - $__internal_2_$__cuda_sm20_div_s64)
$__internal_2_$__cuda_sm20_div_s64:
[-C--:B------:R-:W-:Y:S02]  /*3320*/  IADD3 R23, P2, PT, RZ, -R4.reuse, RZ ;  /* 0x80000004ff177210 */ /* 0x080fe40007f5e0ff */
[----:B------:R-:W-:Y:S02]  /*3330*/  ISETP.LE.AND P0, PT, RZ, UR7, PT ;  /* 0x00000007ff007c0c */ /* 0x000fe4000bf03270 */
[----:B------:R-:W-:Y:S01]  /*3340*/  ISETP.GE.AND P4, PT, R3, RZ, PT ;  /* 0x000000ff0300720c */ /* 0x000fe20003f86270 */
[----:B------:R-:W-:Y:S01]  /*3350*/  IMAD.X R7, RZ, RZ, ~UR7, P2 ;  /* 0x80000007ff077e24 */ /* 0x000fe200090e06ff */
[----:B------:R-:W-:-:S04]  /*3360*/  SEL R22, R23, R4, !P0 ;  /* 0x0000000417167207 */ /* 0x000fc80004000000 */
[----:B------:R-:W-:-:S04]  /*3370*/  SEL R23, R7, UR7, !P0 ;  /* 0x0000000707177c07 */ /* 0x000fc8000c000000 */
[----:B------:R-:W0:Y:S08]  /*3380*/  I2F.U64.RP R10, R22 ;  /* 0x00000016000a7312 */ /* 0x000e300000309000 */
[----:B0-----:R-:W0:Y:S02]  /*3390*/  MUFU.RCP R10, R10 ;  /* 0x0000000a000a7308 */ /* 0x001e240000001000 */
[----:B0-----:R-:W-:-:S06]  /*33a0*/  VIADD R14, R10, 0x1ffffffe ;  /* 0x1ffffffe0a0e7836 */ /* 0x001fcc0000000000 */
[----:B------:R-:W0:Y:S02]  /*33b0*/  F2I.U64.TRUNC R14, R14 ;  /* 0x0000000e000e7311 */ /* 0x000e24000020d800 */
[----:B0-----:R-:W-:-:S04]  /*33c0*/  IMAD.WIDE.U32 R8, R14, R22, RZ ;  /* 0x000000160e087225 */ /* 0x001fc800078e00ff */
        /* <DEDUP_REMOVED lines=20> */
[----:B------:R-:W-:Y:S01]  /*3510*/  IADD3.X R7, PT, PT, RZ, ~R7, RZ, P0, !PT ;  /* 0x80000007ff077210 */ /* 0x000fe200007fe4ff */
[----:B------:R-:W-:-:S04]  /*3520*/  IMAD.X R20, RZ, RZ, ~R3, P5 ;  /* 0x000000ffff147224 */ /* 0x000fc800028e0e03 */
[----:B------:R-:W-:-:S04]  /*3530*/  IMAD.WIDE.U32 R24, P0, R25, R7, R24 ;  /* 0x0000000719187225 */ /* 0x000fc80007800018 */
[C---:B------:R-:W-:Y:S02]  /*3540*/  IMAD R10, R14.reuse, R7, RZ ;  /* 0x000000070e0a7224 */ /* 0x040fe400078e02ff */
[----:B------:R-:W-:-:S04]  /*3550*/  IMAD.HI.U32 R9, P2, R14, R9, R24 ;  /* 0x000000090e097227 */ /* 0x000fc80007840018 */
[----:B------:R-:W-:Y:S01]  /*3560*/  IMAD.HI.U32 R7, R14, R7, RZ ;  /* 0x000000070e077227 */ /* 0x000fe200078e00ff */
[----:B------:R-:W-:Y:S02]  /*3570*/  IADD3 R10, P3, PT, R10, R9, RZ ;  /* 0x000000090a0a7210 */ /* 0x000fe40007f7e0ff */
[----:B------:R-:W-:Y:S01]  /*3580*/  SEL R9, R20, R3, !P4 ;  /* 0x0000000314097207 */ /* 0x000fe20006000000 */
[----:B------:R-:W-:Y:S01]  /*3590*/  IMAD.MOV.U32 R25, RZ, RZ, RZ ;  /* 0x000000ffff197224 */ /* 0x000fe200078e00ff */
[----:B------:R-:W-:Y:S01]  /*35a0*/  IADD3.X R14, PT, PT, R7, R14, RZ, P0, !PT ;  /* 0x0000000e070e7210 */ /* 0x000fe200007fe4ff */
[C---:B------:R-:W-:Y:S01]  /*35b0*/  IMAD.HI.U32 R24, R10.reuse, R8, RZ ;  /* 0x000000080a187227 */ /* 0x040fe200078e00ff */
[----:B------:R-:W-:Y:S02]  /*35c0*/  LOP3.LUT R3, R3, UR7, RZ, 0x3c, !PT ;  /* 0x0000000703037c12 */ /* 0x000fe4000f8e3cff */
[----:B------:R-:W-:Y:S01]  /*35d0*/  IADD3.X R14, PT, PT, RZ, RZ, R14, P3, P2 ;  /* 0x000000ffff0e7210 */ /* 0x000fe20001fe440e */
        /* <DEDUP_REMOVED lines=14> */
[----:B------:R-:W-:Y:S02]  /*36c0*/  ISETP.GE.U32.AND.EX P0, PT, R9, R23, PT, P0 ;  /* 0x000000170900720c */ /* 0x000fe40003f06100 */
[----:B------:R-:W-:Y:S01]  /*36d0*/  IADD3 R10, P3, PT, R21, 0x1, RZ ;  /* 0x00000001150a7810 */ /* 0x000fe20007f7e0ff */
[----:B------:R-:W-:Y:S01]  /*36e0*/  IMAD.X R14, R9, 0x1, ~R23, P2 ;  /* 0x00000001090e7824 */ /* 0x000fe200010e0e17 */
[----:B------:R-:W-:Y:S02]  /*36f0*/  SEL R15, R15, R8, P0 ;  /* 0x000000080f0f7207 */ /* 0x000fe40000000000 */
[----:B------:R-:W-:-:S02]  /*3700*/  IADD3.X R8, PT, PT, RZ, R7, RZ, P3, !PT ;  /* 0x00000007ff087210 */ /* 0x000fc40001ffe4ff */
[----:B------:R-:W-:Y:S02]  /*3710*/  SEL R10, R10, R21, P0 ;  /* 0x000000150a0a7207 */ /* 0x000fe40000000000 */
[----:B------:R-:W-:Y:S02]  /*3720*/  SEL R14, R14, R9, P0 ;  /* 0x000000090e0e7207 */ /* 0x000fe40000000000 */
[----:B------:R-:W-:Y:S02]  /*3730*/  ISETP.GE.U32.AND P2, PT, R15, R22, PT ;  /* 0x000000160f00720c */ /* 0x000fe40003f46070 */
[----:B------:R-:W-:Y:S02]  /*3740*/  SEL R8, R8, R7, P0 ;  /* 0x0000000708087207 */ /* 0x000fe40000000000 */
[----:B------:R-:W-:Y:S02]  /*3750*/  IADD3 R7, P3, PT, R10, 0x1, RZ ;  /* 0x000000010a077810 */ /* 0x000fe40007f7e0ff */
[----:B------:R-:W-:-:S02]  /*3760*/  ISETP.GE.U32.AND.EX P0, PT, R14, R23, PT, P2 ;  /* 0x000000170e00720c */ /* 0x000fc40003f06120 */
[----:B------:R-:W-:Y:S01]  /*3770*/  ISETP.GE.AND P2, PT, R3, RZ, PT ;  /* 0x000000ff0300720c */ /* 0x000fe20003f46270 */
[----:B------:R-:W-:Y:S01]  /*3780*/  IMAD.X R9, RZ, RZ, R8, P3 ;  /* 0x000000ffff097224 */ /* 0x000fe200018e0608 */
[----:B------:R-:W-:-:S04]  /*3790*/  SEL R7, R7, R10, P0 ;  /* 0x0000000a07077207 */ /* 0x000fc80000000000 */
[----:B------:R-:W-:Y:S02]  /*37a0*/  SEL R8, R9, R8, P0 ;  /* 0x0000000809087207 */ /* 0x000fe40000000000 */
[-C--:B------:R-:W-:Y:S02]  /*37b0*/  IADD3 R10, P3, PT, RZ, -R7.reuse, RZ ;  /* 0x80000007ff0a7210 */ /* 0x080fe40007f7e0ff */
[----:B------:R-:W-:Y:S02]  /*37c0*/  ISETP.NE.U32.AND P0, PT, R4, RZ, PT ;  /* 0x000000ff0400720c */ /* 0x000fe40003f05070 */
[-C--:B------:R-:W-:Y:S02]  /*37d0*/  IADD3.X R3, PT, PT, RZ, ~R8.reuse, RZ, P3, !PT ;  /* 0x80000008ff037210 */ /* 0x080fe40001ffe4ff */
[----:B------:R-:W-:Y:S02]  /*37e0*/  SEL R4, R10, R7, !P2 ;  /* 0x000000070a047207 */ /* 0x000fe40005000000 */
[----:B------:R-:W-:Y:S01]  /*37f0*/  SEL R7, R3, R8, !P2 ;  /* 0x0000000803077207 */ /* 0x000fe20005000000 */
[----:B------:R-:W-:Y:S01]  /*3800*/  IMAD.MOV.U32 R3, RZ, RZ, 0x0 ;  /* 0x00000000ff037424 */ /* 0x000fe200078e00ff */
[----:B------:R-:W-:-:S04]  /*3810*/  ISETP.NE.AND.EX P0, PT, RZ, UR7, PT, P0 ;  /* 0x00000007ff007c0c */ /* 0x000fc8000bf05300 */
[----:B------:R-:W-:Y:S02]  /*3820*/  SEL R4, R4, 0xffffffff, P0 ;  /* 0xffffffff04047807 */ /* 0x000fe40000000000 */
[----:B------:R-:W-:Y:S01]  /*3830*/  SEL R7, R7, 0xffffffff, P0 ;  /* 0xffffffff07077807 */ /* 0x000fe20000000000 */
[----:B------:R-:W-:Y:S06]  /*3840*/  RET.REL.NODEC R2 `(_Z28FindWeightMatrix_boilerplatePlS_i4dim3S0_) ;  /* 0xffffffc402ec7950 */ /* 0x000fec0003c3ffff */
        .weak           $__internal_3_$__cuda_sm20_rem_s64
        .type           $__internal_3_$__cuda_sm20_rem_s64,@function
        .size           $__internal_3_$__cuda_sm20_rem_s64,(.L_x_267 - $__internal_3_$__cuda_sm20_rem_s64)
$__internal_3_$__cuda_sm20_rem_s64:
[-C--:B------:R-:W-:Y:S02]  /*3850*/  IADD3 R15, P2, PT, RZ, -R2.reuse, RZ ;  /* 0x80000002ff0f7210 */ /* 0x080fe40007f5e0ff */
[----:B------:R-:W-:Y:S02]  /*3860*/  ISETP.LE.AND P0, PT, RZ, UR6, PT ;  /* 0x00000006ff007c0c */ /* 0x000fe4000bf03270 */
[----:B------:R-:W-:Y:S02]  /*3870*/  IADD3.X R3, PT, PT, RZ, ~UR6, RZ, P2, !PT ;  /* 0x80000006ff037c10 */ /* 0x000fe400097fe4ff */
[----:B------:R-:W-:Y:S02]  /*3880*/  SEL R14, R15, R2, !P0 ;  /* 0x000000020f0e7207 */ /* 0x000fe40004000000 */
[----:B------:R-:W-:-:S04]  /*3890*/  SEL R15, R3, UR6, !P0 ;  /* 0x00000006030f7c07 */ /* 0x000fc8000c000000 */
        /* <DEDUP_REMOVED lines=25> */
[----:B------:R-:W-:Y:S02]  /*3a30*/  SEL R9, R9, R20, !P2 ;  /* 0x0000001409097207 */ /* 0x000fe40005000000 */
[----:B------:R-:W-:Y:S01]  /*3a40*/  IADD3.X R20, PT, PT, RZ, ~R5, RZ, P5, !PT ;  /* 0x80000005ff147210 */ /* 0x000fe20002ffe4ff */
[----:B------:R-:W-:-:S04]  /*3a50*/  IMAD.X R8, RZ, RZ, ~R8, P0 ;  /* 0x000000ffff087224 */ /* 0x000fc800000e0e08 */
[----:B------:R-:W-:-:S04]  /*3a60*/  IMAD.WIDE.U32 R22, P0, R23, R8, R22 ;  /* 0x0000000817167225 */ /* 0x000fc80007800016 */
[----:B------:R-:W-:-:S04]  /*3a70*/  IMAD.HI.U32 R7, P3, R3, R10, R22 ;  /* 0x0000000a03077227 */ /* 0x000fc80007860016 */
[----:B------:R-:W-:Y:S02]  /*3a80*/  HFMA2 R23, -RZ, RZ, 0, 0 ;  /* 0x00000000ff177431 */ /* 0x000fe400000001ff */
[CC--:B------:R-:W-:Y:S02]  /*3a90*/  IMAD R10, R3.reuse, R8.reuse, RZ ;  /* 0x00000008030a7224 */ /* 0x0c0fe400078e02ff */
[----:B------:R-:W-:-:S03]  /*3aa0*/  IMAD.HI.U32 R8, R3, R8, RZ ;  /* 0x0000000803087227 */ /* 0x000fc600078e00ff */
[----:B------:R-:W-:Y:S01]  /*3ab0*/  IADD3 R10, P4, PT, R10, R7, RZ ;  /* 0x000000070a0a7210 */ /* 0x000fe20007f9e0ff */
[----:B------:R-:W-:Y:S01]  /*3ac0*/  IMAD.X R8, R8, 0x1, R3, P0 ;  /* 0x0000000108087824 */ /* 0x000fe200000e0603 */
[----:B------:R-:W-:-:S03]  /*3ad0*/  SEL R3, R20, R5, !P2 ;  /* 0x0000000514037207 */ /* 0x000fc60005000000 */
[----:B------:R-:W-:Y:S01]  /*3ae0*/  IMAD.HI.U32 R22, R10, R9, RZ ;  /* 0x000000090a167227 */ /* 0x000fe200078e00ff */
[----:B------:R-:W-:-:S03]  /*3af0*/  IADD3.X R8, PT, PT, RZ, RZ, R8, P4, P3 ;  /* 0x000000ffff087210 */ /* 0x000fc600027e6408 */
[----:B------:R-:W-:-:S04]  /*3b00*/  IMAD.WIDE.U32 R22, R10, R3, R22 ;  /* 0x000000030a167225 */ /* 0x000fc800078e0016 */
[C---:B------:R-:W-:Y:S02]  /*3b10*/  IMAD R7, R8.reuse, R3, RZ ;  /* 0x0000000308077224 */ /* 0x040fe400078e02ff */
[----:B------:R-:W-:-:S04]  /*3b20*/  IMAD.HI.U32 R10, P0, R8, R9, R22 ;  /* 0x00000009080a7227 */ /* 0x000fc80007800016 */
[----:B------:R-:W-:Y:S01]  /*3b30*/  IMAD.HI.U32 R8, R8, R3, RZ ;  /* 0x0000000308087227 */ /* 0x000fe200078e00ff */
[----:B------:R-:W-:-:S03]  /*3b40*/  IADD3 R7, P3, PT, R7, R10, RZ ;  /* 0x0000000a07077210 */ /* 0x000fc60007f7e0ff */
[----:B------:R-:W-:Y:S02]  /*3b50*/  IMAD.X R8, RZ, RZ, R8, P0 ;  /* 0x000000ffff087224 */ /* 0x000fe400000e0608 */
[----:B------:R-:W-:-:S03]  /*3b60*/  IMAD.WIDE.U32 R22, R7, R14, RZ ;  /* 0x0000000e07167225 */ /* 0x000fc600078e00ff */
[----:B------:R-:W-:Y:S01]  /*3b70*/  IADD3.X R21, PT, PT, RZ, R8, RZ, P3, !PT ;  /* 0x00000008ff157210 */ /* 0x000fe20001ffe4ff */
        /* <DEDUP_REMOVED lines=14> */
[----:B------:R-:W-:Y:S02]  /*3c60*/  SEL R8, R8, R9, P0 ;  /* 0x0000000908087207 */ /* 0x000fe40000000000 */
[----:B------:R-:W-:Y:S02]  /*3c70*/  MOV R9, 0x0 ;  /* 0x0000000000097802 */ /* 0x000fe40000000f00 */
[----:B------:R-:W-:Y:S02]  /*3c80*/  SEL R14, R14, R3, P0 ;  /* 0x000000030e0e7207 */ /* 0x000fe40000000000 */
[----:B------:R-:W-:Y:S02]  /*3c90*/  IADD3 R3, P3, PT, RZ, -R8, RZ ;  /* 0x80000008ff037210 */ /* 0x000fe40007f7e0ff */
[----:B------:R-:W-:Y:S02]  /*3ca0*/  ISETP.NE.U32.AND P0, PT, R2, RZ, PT ;  /* 0x000000ff0200720c */ /* 0x000fe40003f05070 */
[----:B------:R-:W-:-:S02]  /*3cb0*/  IADD3.X R7, PT, PT, RZ, ~R14, RZ, P3, !PT ;  /* 0x8000000eff077210 */ /* 0x000fc40001ffe4ff */
[----:B------:R-:W-:Y:S01]  /*3cc0*/  SEL R3, R3, R8, !P2 ;  /* 0x0000000803037207 */ /* 0x000fe20005000000 */
[----:B------:R-:W-:Y:S01]  /*3cd0*/  IMAD.MOV.U32 R8, RZ, RZ, R4 ;  /* 0x000000ffff087224 */ /* 0x000fe200078e0004 */
[----:B------:R-:W-:Y:S02]  /*3ce0*/  ISETP.NE.AND.EX P0, PT, RZ, UR6, PT, P0 ;  /* 0x00000006ff007c0c */ /* 0x000fe4000bf05300 */
[----:B------:R-:W-:Y:S02]  /*3cf0*/  SEL R7, R7, R14, !P2 ;  /* 0x0000000e07077207 */ /* 0x000fe40005000000 */
[----:B------:R-:W-:Y:S02]  /*3d00*/  SEL R2, R3, 0xffffffff, P0 ;  /* 0xffffffff03027807 */ /* 0x000fe40000000000 */
[----:B------:R-:W-:Y:S01]  /*3d10*/  SEL R3, R7, 0xffffffff, P0 ;  /* 0xffffffff07037807 */ /* 0x000fe20000000000 */
[----:B------:R-:W-:Y:S06]  /*3d20*/  RET.REL.NODEC R8 `(_Z28FindWeightMatrix_boilerplatePlS_i4dim3S0_) ;  /* 0xffffffc008b47950 */ /* 0x000fec0003c3ffff */
.L_x_185:
        /* <DEDUP_REMOVED lines=13> */
.L_x_267:


//--------------------- .text._Z36CalculateHadamardProduct_boilerplatePlS_i4dim3S0_ --------------------------
	.section	.text._Z36CalculateHadamardProduct_boilerplatePlS_i4dim3S0_,"ax",@progbits
	.align	128
        .global         _Z36CalculateHadamardProduct_boilerplatePlS_i4dim3S0_
        .type           _Z36CalculateHadamardProduct_boilerplatePlS_i4dim3S0_,@function
        .size           _Z36CalculateHadamardProduct_boilerplatePlS_i4dim3S0_,(.L_x_269 - _Z36CalculateHadamardProduct_boilerplatePlS_i4dim3S0_)
        .other          _Z36CalculateHadamardProduct_boilerplatePlS_i4dim3S0_,@"STO_CUDA_ENTRY STV_DEFAULT"
_Z36CalculateHadamardProduct_boilerplatePlS_i4dim3S0_:
.text._Z36CalculateHadamardProduct_boilerplatePlS_i4dim3S0_:
        /* <DEDUP_REMOVED lines=29> */
[----:B0-----:R-:W-:-:S06]  /*01d0*/  VIADD R2, R0, 0xffffffe ;  /* 0x0ffffffe00027836 */ /* 0x001fcc0000000000 */
[----:B------:R-:W0:Y:S02]  /*01e0*/  F2I.FTZ.U32.TRUNC.NTZ R2, R2 ;  /* 0x0000000200027305 */ /* 0x000e24000021f000 */
[----:B0-----:R-:W-:-:S13]  /*01f0*/  R2UR UR5, R2 ;  /* 0x00000000020572ca */ /* 0x001fda00000e0000 */
[----:B------:R-:W-:-:S04]  /*0200*/  UIMAD UR7, UR7, UR5, URZ ;  /* 0x00000005070772a4 */ /* 0x000fc8000f8e02ff */
[----:B------:R-:W-:-:S04]  /*0210*/  UIMAD.WIDE.U32 UR4, UR5, UR7, UR4 ;  /* 0x00000007050472a5 */ /* 0x000fc8000f8e0004 */
        /* <DEDUP_REMOVED lines=10> */
[----:B------:R-:W0:Y:S04]  /*02c0*/  S2UR UR4, SR_CTAID.X ;  /* 0x00000000000479c3 */ /* 0x000e280000002500 */
[----:B------:R-:W-:Y:S02]  /*02d0*/  @UP1 UIADD3 UR15, UPT, UPT, UR15, 0x1, URZ ;  /* 0x000000010f0f1890 */ /* 0x000fe4000fffe0ff */
[----:B------:R-:W-:-:S04]  /*02e0*/  @!UP2 ULOP3.LUT UR15, URZ, UR13, URZ, 0x33, !UPT ;  /* 0x0000000dff0fa292 */ /* 0x000fc8000f8e33ff */
[----:B------:R-:W-:-:S04]  /*02f0*/  UIADD3 UR16, UPT, UPT, -UR15, URZ, URZ ;  /* 0x000000ff0f107290 */ /* 0x000fc8000fffe1ff */
[----:B------:R-:W-:-:S03]  /*0300*/  UIMAD UR16, UR13, UR16, UR6 ;  /* 0x000000100d1072a4 */ /* 0x000fc6000f8e0206 */
[----:B------:R-:W-:Y:S01]  /*0310*/  UMOV UR6, URZ ;  /* 0x000000ff00067c82 */ /* 0x000fe20008000000 */
[----:B-12---:R-:W-:Y:S08]  /*0320*/  BRA.U UP0, `(.L_x_186) ;  /* 0x0000003500f87547 */ /* 0x006ff0000b800000 */
[----:B------:R-:W0:Y:S01]  /*0330*/  S2UR UR10, SR_CTAID.Y ;  /* 0x00000000000a79c3 */ /* 0x000e220000002600 */
[----:B------:R-:W1:Y:S01]  /*0340*/  S2R R2, SR_TID.X ;  /* 0x0000000000027919 */ /* 0x000e620000002100 */
[----:B------:R-:W-:Y:S02]  /*0350*/  UIMAD UR7, UR28, UR21, URZ ;  /* 0x000000151c0772a4 */ /* 0x000fe4000f8e02ff */
[----:B------:R-:W-:Y:S01]  /*0360*/  UISETP.GT.U32.AND UP0, UPT, UR15, 0x1, UPT ;  /* 0x000000010f00788c */ /* 0x000fe2000bf04070 */
[----:B------:R-:W1:Y:S01]  /*0370*/  S2R R3, SR_TID.Z ;  /* 0x0000000000037919 */ /* 0x000e620000002300 */
[----:B------:R-:W2:Y:S01]  /*0380*/  LDCU UR19, c[0x0][0x390] ;  /* 0x00007200ff1377ac */ /* 0x000ea20008000800 */
[----:B------:R-:W3:Y:S01]  /*0390*/  S2R R0, SR_TID.Y ;  /* 0x0000000000007919 */ /* 0x000ee20000002200 */
[----:B------:R-:W-:Y:S02]  /*03a0*/  UISETP.GT.U32.AND.EX UP0, UPT, URZ, URZ, UPT, UP0 ;  /* 0x000000ffff00728c */ /* 0x000fe4000bf04100 */
[----:B------:R-:W-:-:S03]  /*03b0*/  UIMAD UR9, UR9, UR12, URZ ;  /* 0x0000000c090972a4 */ /* 0x000fc6000f8e02ff */
[----:B------:R-:W-:Y:S01]  /*03c0*/  UMOV UR12, URZ ;  /* 0x000000ff000c7c82 */ /* 0x000fe20008000000 */
[----:B0-----:R-:W-:Y:S02]  /*03d0*/  UIMAD.WIDE.U32 UR10, UR28, UR10, UR4 ;  /* 0x0000000a1c0a72a5 */ /* 0x001fe4000f8e0004 */
[----:B--2---:R-:W-:Y:S02]  /*03e0*/  USHF.R.S32.HI UR32, URZ, 0x1f, UR19 ;  /* 0x0000001fff207899 */ /* 0x004fe40008011413 */
[----:B------:R-:W-:Y:S02]  /*03f0*/  UIMAD.WIDE.U32 UR10, UR7, UR31, UR10 ;  /* 0x0000001f070a72a5 */ /* 0x000fe4000f8e000a */
[----:B------:R-:W-:Y:S02]  /*0400*/  USEL UR7, UR15, 0x1, UP0 ;  /* 0x000000010f077887 */ /* 0x000fe40008000000 */
[----:B------:R-:W-:Y:S02]  /*0410*/  UISETP.GE.U32.AND UP0, UPT, UR15, 0x4, UPT ;  /* 0x000000040f00788c */ /* 0x000fe4000bf06070 */
[----:B------:R-:W-:Y:S01]  /*0420*/  IMAD.U32 R4, RZ, RZ, UR10 ;  /* 0x0000000aff047e24 */ /* 0x000fe2000f8e00ff */
[----:B------:R-:W-:Y:S01]  /*0430*/  MOV R5, UR11 ;  /* 0x0000000b00057c02 */ /* 0x000fe20008000f00 */
[----:B------:R-:W-:Y:S01]  /*0440*/  UIMAD UR10, UR11, UR14, URZ ;  /* 0x0000000e0b0a72a4 */ /* 0x000fe2000f8e02ff */
[----:B-1----:R-:W-:Y:S01]  /*0450*/  IMAD R2, R3, UR17, R2 ;  /* 0x0000001103027c24 */ /* 0x002fe2000f8e0202 */
[----:B------:R-:W-:Y:S01]  /*0460*/  UIMAD UR17, UR9, UR8, URZ ;  /* 0x00000008091172a4 */ /* 0x000fe2000f8e02ff */
[----:B------:R-:W-:Y:S01]  /*0470*/  IMAD.MOV.U32 R3, RZ, RZ, RZ ;  /* 0x000000ffff037224 */ /* 0x000fe200078e00ff */
[----:B------:R-:W-:Y:S01]  /*0480*/  UIMAD UR19, UR19, UR19, URZ ;  /* 0x00000013131372a4 */ /* 0x000fe2000f8e02ff */
[----:B---3--:R-:W-:Y:S01]  /*0490*/  IMAD R5, R0, UR30, RZ ;  /* 0x0000001e00057c24 */ /* 0x008fe2000f8e02ff */
[----:B------:R-:W-:Y:S01]  /*04a0*/  UIMAD UR18, UR17, UR18, URZ ;  /* 0x00000012111272a4 */ /* 0x000fe2000f8e02ff */
[----:B------:R-:W-:Y:S01]  /*04b0*/  IMAD.WIDE.U32 R2, R4, UR14, R2 ;  /* 0x0000000e04027c25 */ /* 0x000fe2000f8e0002 */
[----:B------:R-:W-:Y:S01]  /*04c0*/  ULOP3.LUT UR33, UR7, 0x3, URZ, 0xc0, !UPT ;  /* 0x0000000307217892 */ /* 0x000fe2000f8ec0ff */
[----:B------:R-:W-:Y:S01]  /*04d0*/  UMOV UR11, URZ ;  /* 0x000000ff000b7c82 */ /* 0x000fe20008000000 */
[----:B------:R-:W-:-:S04]  /*04e0*/  IADD3 R12, P0, PT, R5, R2, RZ ;  /* 0x00000002050c7210 */ /* 0x000fc80007f1e0ff */
[----:B------:R-:W-:Y:S01]  /*04f0*/  IADD3.X R2, PT, PT, R3, UR10, RZ, P0, !PT ;  /* 0x0000000a03027c10 */ /* 0x000fe200087fe4ff */
[----:B------:R-:W-:Y:S01]  /*0500*/  IMAD.WIDE.U32 R12, R12, UR15, RZ ;  /* 0x0000000f0c0c7c25 */ /* 0x000fe2000f8e00ff */
[----:B------:R-:W-:-:S03]  /*0510*/  UMOV UR10, URZ ;  /* 0x000000ff000a7c82 */ /* 0x000fc60008000000 */
[----:B------:R-:W-:-:S04]  /*0520*/  IMAD R3, R2, UR15, RZ ;  /* 0x0000000f02037c24 */ /* 0x000fc8000f8e02ff */
[----:B------:R-:W-:Y:S01]  /*0530*/  IMAD.IADD R0, R13, 0x1, R3 ;  /* 0x000000010d007824 */ /* 0x000fe200078e0203 */
[----:B------:R-:W-:Y:S06]  /*0540*/  BRA.U !UP0, `(.L_x_187) ;  /* 0x0000002908a07547 */ /* 0x000fec000b800000 */
[----:B------:R-:W-:Y:S01]  /*0550*/  ULOP3.LUT UR10, UR7, 0xfffffffc, URZ, 0xc0, !UPT ;  /* 0xfffffffc070a7892 */ /* 0x000fe2000f8ec0ff */
[----:B------:R-:W0:Y:S01]  /*0560*/  LDCU UR36, c[0x0][0x390] ;  /* 0x00007200ff2477ac */ /* 0x000e220008000800 */
[----:B------:R-:W1:Y:S01]  /*0570*/  LDCU UR35, c[0x0][0x3a0] ;  /* 0x00007400ff2377ac */ /* 0x000e620008000800 */
[----:B------:R-:W2:Y:S01]  /*0580*/  LDCU.128 UR24, c[0x0][0x380] ;  /* 0x00007000ff1877ac */ /* 0x000ea20008000c00 */
[----:B------:R-:W-:Y:S01]  /*0590*/  UMOV UR11, URZ ;  /* 0x000000ff000b7c82 */ /* 0x000fe20008000000 */
[----:B------:R-:W-:Y:S01]  /*05a0*/  UMOV UR8, URZ ;  /* 0x000000ff00087c82 */ /* 0x000fe20008000000 */
[----:B------:R-:W-:Y:S01]  /*05b0*/  UMOV UR9, URZ ;  /* 0x000000ff00097c82 */ /* 0x000fe20008000000 */
[----:B------:R-:W-:Y:S01]  /*05c0*/  UMOV UR7, URZ ;  /* 0x000000ff00077c82 */ /* 0x000fe20008000000 */
[----:B------:R-:W-:-:S05]  /*05d0*/  UMOV UR20, UR10 ;  /* 0x0000000a00147c82 */ /* 0x000fca0008000000 */
.L_x_235:
[----:B------:R-:W-:Y:S01]  /*05e0*/  IADD3 R6, P0, PT, R12, UR8, RZ ;  /* 0x000000080c067c10 */ /* 0x000fe2000ff1e0ff */
[----:B------:R-:W-:Y:S01]  /*05f0*/  UIADD3 UR20, UP0, UPT, UR20, -0x4, URZ ;  /* 0xfffffffc14147890 */ /* 0x000fe2000ff1e0ff */
[----:B------:R-:W-:Y:S02]  /*0600*/  BSSY.RECONVERGENT B0, `(.L_x_188) ;  /* 0x0000020000007945 */ /* 0x000fe40003800200 */
[----:B------:R-:W-:Y:S01]  /*0610*/  IADD3.X R2, PT, PT, R0, UR9, RZ, P0, !PT ;  /* 0x0000000900027c10 */ /* 0x000fe200087fe4ff */
[----:B------:R-:W-:Y:S02]  /*0620*/  UIADD3.X UR7, UPT, UPT, UR7, -0x1, URZ, UP0, !UPT ;  /* 0xffffffff07077890 */ /* 0x000fe400087fe4ff */
[----:B------:R-:W-:Y:S01]  /*0630*/  UISETP.NE.U32.AND UP0, UPT, UR20, URZ, UPT ;  /* 0x000000ff1400728c */ /* 0x000fe2000bf05070 */
[----:B------:R-:W-:-:S03]  /*0640*/  ISETP.NE.U32.AND P5, PT, R2, RZ, PT ;  /* 0x000000ff0200720c */ /* 0x000fc60003fa5070 */
[----:B------:R-:W-:-:S10]  /*0650*/  UISETP.NE.AND.EX UP0, UPT, UR7, URZ, UPT, UP0 ;  /* 0x000000ff0700728c */ /* 0x000fd4000bf05300 */
[----:B0-----:R-:W-:Y:S05]  /*0660*/  @P5 BRA `(.L_x_189) ;  /* 0x0000000000505947 */ /* 0x001fea0003800000 */
        /* <DEDUP_REMOVED lines=8> */
[----:B------:R-:W-:-:S06]  /*06f0*/  IMAD.HI.U32 R5, R5, R7, R4 ;  /* 0x0000000705057227 */ /* 0x000fcc00078e0004 */
[----:B------:R-:W-:-:S05]  /*0700*/  IMAD.HI.U32 R5, R5, R6, RZ ;  /* 0x0000000605057227 */ /* 0x000fca00078e00ff */
[----:B------:R-:W-:-:S05]  /*0710*/  IADD3 R5, PT, PT, -R5, RZ, RZ ;  /* 0x000000ff05057210 */ /* 0x000fca0007ffe1ff */
[----:B------:R-:W-:Y:S02]  /*0720*/  IMAD R7, R5, UR18, R6 ;  /* 0x0000001205077c24 */ /* 0x000fe4000f8e0206 */
[----:B------:R-:W-:-:S03]  /*0730*/  IMAD.MOV.U32 R5, RZ, RZ, RZ ;  /* 0x000000ffff057224 */ /* 0x000fc600078e00ff */
[----:B------:R-:W-:-:S13]  /*0740*/  ISETP.GE.U32.AND P0, PT, R7, UR18, PT ;  /* 0x0000001207007c0c */ /* 0x000fda000bf06070 */
[----:B------:R-:W-:-:S05]  /*0750*/  @P0 VIADD R7, R7, -UR18 ;  /* 0x8000001207070c36 */ /* 0x000fca0008000000 */
[----:B------:R-:W-:-:S13]  /*0760*/  ISETP.GE.U32.AND P0, PT, R7, UR18, PT ;  /* 0x0000001207007c0c */ /* 0x000fda000bf06070 */
[----:B------:R-:W-:Y:S01]  /*0770*/  @P0 VIADD R7, R7, -UR18 ;  /* 0x8000001207070c36 */ /* 0x000fe20008000000 */
[----:B------:R-:W-:-:S04]  /*0780*/  @!P1 LOP3.LUT R7, RZ, UR18, RZ, 0x33, !PT ;  /* 0x00000012ff079c12 */ /* 0x000fc8000f8e33ff */
[----:B------:R-:W-:Y:S01]  /*0790*/  MOV R4, R7 ;  /* 0x0000000700047202 */ /* 0x000fe20000000f00 */
[----:B------:R-:W-:Y:S06]  /*07a0*/  BRA `(.L_x_190) ;  /* 0x0000000000147947 */ /* 0x000fec0003800000 */
.L_x_189:
[----:B------:R-:W-:Y:S01]  /*07b0*/  IMAD.MOV.U32 R14, RZ, RZ, R6 ;  /* 0x000000ffff0e7224 */ /* 0x000fe200078e0006 */
[----:B------:R-:W-:Y:S01]  /*07c0*/  MOV R15, R2 ;  /* 0x00000002000f7202 */ /* 0x000fe20000000f00 */
[----:B------:R-:W-:Y:S01]  /*07d0*/  IMAD.U32 R3, RZ, RZ, UR18 ;  /* 0x00000012ff037e24 */ /* 0x000fe2000f8e00ff */
[----:B------:R-:W-:-:S07]  /*07e0*/  MOV R8, 0x800 ;  /* 0x0000080000087802 */ /* 0x000fce0000000f00 */
[----:B012---:R-:W-:Y:S05]  /*07f0*/  CALL.REL.NOINC `($__internal_5_$__cuda_sm20_rem_s64) ;  /* 0x0000004400287944 */ /* 0x007fea0003c00000 */
.L_x_190:
[----:B012---:R-:W-:Y:S05]  /*0800*/  BSYNC.RECONVERGENT B0 ;  /* 0x0000000000007941 */ /* 0x007fea0003800200 */
.L_x_188:
        /* <DEDUP_REMOVED lines=23> */
.L_x_192:
[----:B------:R-:W-:Y:S01]  /*0980*/  IMAD.MOV.U32 R18, RZ, RZ, R4 ;  /* 0x000000ffff127224 */ /* 0x000fe200078e0004 */
[----:B------:R-:W-:Y:S01]  /*0990*/  MOV R4, 0x9e0 ;  /* 0x000009e000047802 */ /* 0x000fe20000000f00 */
[----:B------:R-:W-:Y:S01]  /*09a0*/  IMAD.MOV.U32 R7, RZ, RZ, R5 ;  /* 0x000000ffff077224 */ /* 0x000fe200078e0005 */
[----:B------:R-:W-:Y:S01]  /*09b0*/  MOV R5, UR17 ;  /* 0x0000001100057c02 */ /* 0x000fe20008000f00 */
[----:B------:R-:W-:-:S07]  /*09c0*/  IMAD.MOV.U32 R3, RZ, RZ, RZ ;  /* 0x000000ffff037224 */ /* 0x000fce00078e00ff */
[----:B------:R-:W-:Y:S05]  /*09d0*/  CALL.REL.NOINC `($__internal_4_$__cuda_sm20_div_s64) ;  /* 0x0000003c00647944 */ /* 0x000fea0003c00000 */
[----:B------:R-:W-:Y:S01]  /*09e0*/  IMAD.MOV.U32 R18, RZ, RZ, R8 ;  /* 0x000000ffff127224 */ /* 0x000fe200078e0008 */
[----:B------:R-:W-:-:S07]  /*09f0*/  MOV R19, R9 ;  /* 0x0000000900137202 */ /* 0x000fce0000000f00 */
.L_x_193:
[----:B------:R-:W-:Y:S05]  /*0a00*/  BSYNC.RECONVERGENT B0 ;  /* 0x0000000000007941 */ /* 0x000fea0003800200 */
.L_x_191:
[----:B------:R-:W-:Y:S04]  /*0a10*/  BSSY.RECONVERGENT B0, `(.L_x_194) ;  /* 0x000001c000007945 */ /* 0x000fe80003800200 */
        /* <DEDUP_REMOVED lines=21> */
.L_x_195:
[----:B------:R-:W0:Y:S01]  /*0b70*/  LDCU UR34, c[0x0][0x3a0] ;  /* 0x00007400ff2277ac */ /* 0x000e220008000800 */
[----:B------:R-:W-:Y:S01]  /*0b80*/  MOV R14, R6 ;  /* 0x00000006000e7202 */ /* 0x000fe20000000f00 */
[----:B------:R-:W-:Y:S01]  /*0b90*/  IMAD.MOV.U32 R15, RZ, RZ, R2 ;  /* 0x000000ffff0f7224 */ /* 0x000fe200078e0002 */
[----:B------:R-:W-:Y:S01]  /*0ba0*/  MOV R8, 0xbd0 ;  /* 0x00000bd000087802 */ /* 0x000fe20000000f00 */
[----:B0-----:R-:W-:-:S07]  /*0bb0*/  IMAD.U32 R3, RZ, RZ, UR34 ;  /* 0x00000022ff037e24 */ /* 0x001fce000f8e00ff */
[----:B------:R-:W-:Y:S05]  /*0bc0*/  CALL.REL.NOINC `($__internal_5_$__cuda_sm20_rem_s64) ;  /* 0x0000004000347944 */ /* 0x000fea0003c00000 */
.L_x_196:
[----:B------:R-:W-:Y:S05]  /*0bd0*/  BSYNC.RECONVERGENT B0 ;  /* 0x0000000000007941 */ /* 0x000fea0003800200 */
.L_x_194:
[----:B------:R-:W-:Y:S01]  /*0be0*/  MOV R14, R4 ;  /* 0x00000004000e7202 */ /* 0x000fe20000000f00 */
[----:B------:R-:W-:Y:S01]  /*0bf0*/  IMAD.MOV.U32 R15, RZ, RZ, R5 ;  /* 0x000000ffff0f7224 */ /* 0x000fe200078e0005 */
[----:B------:R-:W-:Y:S01]  /*0c00*/  BSSY.RECONVERGENT B0, `(.L_x_197) ;  /* 0x000002f000007945 */ /* 0x000fe20003800200 */
[----:B------:R-:W-:Y:S02]  /*0c10*/  IMAD R7, R19, UR35, RZ ;  /* 0x0000002313077c24 */ /* 0x000fe4000f8e02ff */
[----:B------:R-:W-:-:S04]  /*0c20*/  IMAD.WIDE.U32 R14, R18, UR35, R14 ;  /* 0x00000023120e7c25 */ /* 0x000fc8000f8e000e */
[----:B------:R-:W-:-:S05]  /*0c30*/  IMAD.IADD R7, R15, 0x1, R7 ;  /* 0x000000010f077824 */ /* 0x000fca00078e0207 */
[----:B------:R-:W-:-:S04]  /*0c40*/  LOP3.LUT R3, R7, UR32, RZ, 0xfc, !PT ;  /* 0x0000002007037c12 */ /* 0x000fc8000f8efcff */
[----:B------:R-:W-:-:S13]  /*0c50*/  ISETP.NE.U32.AND P0, PT, R3, RZ, PT ;  /* 0x000000ff0300720c */ /* 0x000fda0003f05070 */
[----:B------:R-:W-:Y:S05]  /*0c60*/  @P0 BRA `(.L_x_198) ;  /* 0x0000000000600947 */ /* 0x000fea0003800000 */
[----:B------:R-:W-:Y:S01]  /*0c70*/  MOV R3, UR36 ;  /* 0x0000002400037c02 */ /* 0x000fe20008000f00 */
[----:B------:R-:W-:Y:S01]  /*0c80*/  IMAD.MOV.U32 R17, RZ, RZ, RZ ;  /* 0x000000ffff117224 */ /* 0x000fe200078e00ff */
[----:B------:R-:W-:Y:S02]  /*0c90*/  MOV R15, RZ ;  /* 0x000000ff000f7202 */ /* 0x000fe40000000f00 */
[----:B------:R-:W0:Y:S01]  /*0ca0*/  I2F.U32.RP R7, R3 ;  /* 0x0000000300077306 */ /* 0x000e220000209000 */
[----:B------:R-:W-:-:S07]  /*0cb0*/  ISETP.NE.U32.AND P2, PT, R3, RZ, PT ;  /* 0x000000ff0300720c */ /* 0x000fce0003f45070 */
[----:B0-----:R-:W0:Y:S02]  /*0cc0*/  MUFU.RCP R7, R7 ;  /* 0x0000000700077308 */ /* 0x001e240000001000 */
[----:B0-----:R-:W-:-:S06]  /*0cd0*/  VIADD R4, R7, 0xffffffe ;  /* 0x0ffffffe07047836 */ /* 0x001fcc0000000000 */
[----:B------:R0:W1:Y:S02]  /*0ce0*/  F2I.FTZ.U32.TRUNC.NTZ R5, R4 ;  /* 0x0000000400057305 */ /* 0x000064000021f000 */
[----:B0-----:R-:W-:Y:S02]  /*0cf0*/  HFMA2 R4, -RZ, RZ, 0, 0 ;  /* 0x00000000ff047431 */ /* 0x001fe400000001ff */
[----:B-1----:R-:W-:-:S04]  /*0d00*/  IMAD R8, R5, R3, RZ ;  /* 0x0000000305087224 */ /* 0x002fc800078e02ff */
[----:B------:R-:W-:-:S04]  /*0d10*/  IMAD.MOV R9, RZ, RZ, -R8 ;  /* 0x000000ffff097224 */ /* 0x000fc800078e0a08 */
[----:B------:R-:W-:-:S06]  /*0d20*/  IMAD.HI.U32 R5, R5, R9, R4 ;  /* 0x0000000905057227 */ /* 0x000fcc00078e0004 */
[----:B------:R-:W-:-:S04]  /*0d30*/  IMAD.HI.U32 R16, R5, R14, RZ ;  /* 0x0000000e05107227 */ /* 0x000fc800078e00ff */
[----:B------:R-:W-:-:S04]  /*0d40*/  IMAD.MOV R8, RZ, RZ, -R16 ;  /* 0x000000ffff087224 */ /* 0x000fc800078e0a10 */
[----:B------:R-:W-:-:S05]  /*0d50*/  IMAD R8, R3, R8, R14 ;  /* 0x0000000803087224 */ /* 0x000fca00078e020e */
[----:B------:R-:W-:-:S13]  /*0d60*/  ISETP.GE.U32.AND P0, PT, R8, R3, PT ;  /* 0x000000030800720c */ /* 0x000fda0003f06070 */
[----:B------:R-:W-:Y:S01]  /*0d70*/  @P0 IMAD.IADD R8, R8, 0x1, -R3 ;  /* 0x0000000108080824 */ /* 0x000fe200078e0a03 */
[----:B------:R-:W-:-:S04]  /*0d80*/  @P0 IADD3 R16, PT, PT, R16, 0x1, RZ ;  /* 0x0000000110100810 */ /* 0x000fc80007ffe0ff */
[----:B------:R-:W-:-:S13]  /*0d90*/  ISETP.GE.U32.AND P1, PT, R8, R3, PT ;  /* 0x000000030800720c */ /* 0x000fda0003f26070 */
[----:B------:R-:W-:Y:S01]  /*0da0*/  @P1 VIADD R16, R16, 0x1 ;  /* 0x0000000110101836 */ /* 0x000fe20000000000 */
[----:B------:R-:W-:-:S05]  /*0db0*/  @!P2 LOP3.LUT R16, RZ, R3, RZ, 0x33, !PT ;  /* 0x00000003ff10a212 */ /* 0x000fca00078e33ff */
[----:B------:R-:W-:-:S04]  /*0dc0*/  IMAD.MOV R4, RZ, RZ, -R16 ;  /* 0x000000ffff047224 */ /* 0x000fc800078e0a10 */
[----:B------:R-:W-:Y:S01]  /*0dd0*/  IMAD R14, R3, R4, R14 ;  /* 0x00000004030e7224 */ /* 0x000fe200078e020e */
[----:B------:R-:W-:Y:S06]  /*0de0*/  BRA `(.L_x_199) ;  /* 0x0000000000407947 */ /* 0x000fec0003800000 */
.L_x_198:
[----:B------:R-:W0:Y:S01]  /*0df0*/  LDCU UR34, c[0x0][0x390] ;  /* 0x00007200ff2277ac */ /* 0x000e220008000800 */
[----:B------:R-:W-:Y:S01]  /*0e00*/  IMAD.MOV.U32 R18, RZ, RZ, R14 ;  /* 0x000000ffff127224 */ /* 0x000fe200078e000e */
[----:B------:R-:W-:Y:S02]  /*0e10*/  MOV R3, UR32 ;  /* 0x0000002000037c02 */ /* 0x000fe40008000f00 */
[----:B------:R-:W-:Y:S01]  /*0e20*/  MOV R4, 0xe50 ;  /* 0x00000e5000047802 */ /* 0x000fe20000000f00 */
[----:B0-----:R-:W-:-:S07]  /*0e30*/  IMAD.U32 R5, RZ, RZ, UR34 ;  /* 0x00000022ff057e24 */ /* 0x001fce000f8e00ff */
[----:B------:R-:W-:Y:S05]  /*0e40*/  CALL.REL.NOINC `($__internal_4_$__cuda_sm20_div_s64) ;  /* 0x0000003800487944 */ /* 0x000fea0003c00000 */
[-C--:B------:R-:W-:Y:S01]  /*0e50*/  IADD3 R5, P0, PT, RZ, -R8.reuse, RZ ;  /* 0x80000008ff057210 */ /* 0x080fe20007f1e0ff */
[----:B------:R-:W-:Y:S01]  /*0e60*/  IMAD.U32 R3, RZ, RZ, UR36 ;  /* 0x00000024ff037e24 */ /* 0x000fe2000f8e00ff */
[----:B------:R-:W-:Y:S01]  /*0e70*/  MOV R16, R8 ;  /* 0x0000000800107202 */ /* 0x000fe20000000f00 */
[----:B------:R-:W-:Y:S01]  /*0e80*/  IMAD.MOV.U32 R15, RZ, RZ, R7 ;  /* 0x000000ffff0f7224 */ /* 0x000fe200078e0007 */
[----:B------:R-:W-:Y:S01]  /*0e90*/  IADD3.X R4, PT, PT, RZ, ~R9, RZ, P0, !PT ;  /* 0x80000009ff047210 */ /* 0x000fe200007fe4ff */
[----:B------:R-:W-:Y:S02]  /*0ea0*/  IMAD.MOV.U32 R17, RZ, RZ, R9 ;  /* 0x000000ffff117224 */ /* 0x000fe400078e0009 */
[----:B------:R-:W-:-:S04]  /*0eb0*/  IMAD.WIDE.U32 R14, R5, R3, R14 ;  /* 0x00000003050e7225 */ /* 0x000fc800078e000e */
[----:B------:R-:W-:-:S04]  /*0ec0*/  IMAD R4, R4, R3, RZ ;  /* 0x0000000304047224 */ /* 0x000fc800078e02ff */
[----:B------:R-:W-:-:S04]  /*0ed0*/  IMAD R5, R5, UR32, R4 ;  /* 0x0000002005057c24 */ /* 0x000fc8000f8e0204 */
[----:B------:R-:W-:-:S07]  /*0ee0*/  IMAD.IADD R15, R15, 0x1, R5 ;  /* 0x000000010f0f7824 */ /* 0x000fce00078e0205 */
.L_x_199:
[----:B------:R-:W-:Y:S05]  /*0ef0*/  BSYNC.RECONVERGENT B0 ;  /* 0x0000000000007941 */ /* 0x000fea0003800200 */
.L_x_197:
[-C--:B------:R-:W-:Y:S01]  /*0f00*/  IMAD R5, R17, R3.reuse, RZ ;  /* 0x0000000311057224 */ /* 0x080fe200078e02ff */
[----:B------:R-:W0:Y:S01]  /*0f10*/  LDC.64 R10, c[0x0][0x388] ;  /* 0x0000e200ff0a7b82 */ /* 0x000e220000000a00 */
[----:B------:R-:W-:-:S04]  /*0f20*/  IMAD.WIDE.U32 R8, R16, R3, R14 ;  /* 0x0000000310087225 */ /* 0x000fc800078e000e */
[----:B------:R-:W-:Y:S01]  /*0f30*/  IMAD R5, R16, UR32, R5 ;  /* 0x0000002010057c24 */ /* 0x000fe2000f8e0205 */
[----:B------:R-:W-:-:S03]  /*0f40*/  ISETP.GE.U32.AND P0, PT, R8, UR19, PT ;  /* 0x0000001308007c0c */ /* 0x000fc6000bf06070 */
[----:B------:R-:W-:Y:S02]  /*0f50*/  IMAD.IADD R7, R9, 0x1, R5 ;  /* 0x0000000109077824 */ /* 0x000fe400078e0205 */
[----:B------:R-:W1:Y:S03]  /*0f60*/  LDC.64 R4, c[0x0][0x380] ;  /* 0x0000e000ff047b82 */ /* 0x000e660000000a00 */
[----:B------:R-:W-:-:S13]  /*0f70*/  ISETP.GE.AND.EX P0, PT, R7, RZ, PT, P0 ;  /* 0x000000ff0700720c */ /* 0x000fda0003f06300 */
[-C--:B------:R-:W-:Y:S02]  /*0f80*/  @!P0 IMAD R15, R15, R3.reuse, RZ ;  /* 0x000000030f0f8224 */ /* 0x080fe400078e02ff */
[----:B------:R-:W-:-:S04]  /*0f90*/  @!P0 IMAD.WIDE.U32 R16, R14, R3, R16 ;  /* 0x000000030e108225 */ /* 0x000fc800078e0010 */
[----:B------:R-:W-:Y:S01]  /*0fa0*/  @!P0 IMAD R3, R14, UR32, R15 ;  /* 0x000000200e038c24 */ /* 0x000fe2000f8e020f */
[----:B0-----:R-:W-:Y:S02]  /*0fb0*/  @!P0 LEA R10, P2, R16, R10, 0x3 ;  /* 0x0000000a100a8211 */ /* 0x001fe400078418ff */
[C---:B-1----:R-:W-:Y:S02]  /*0fc0*/  @!P0 LEA R4, P1, R8.reuse, R4, 0x3 ;  /* 0x0000000408048211 */ /* 0x042fe400078218ff */
[----:B------:R-:W-:Y:S02]  /*0fd0*/  @!P0 IADD3 R3, PT, PT, R17, R3, RZ ;  /* 0x0000000311038210 */ /* 0x000fe40007ffe0ff */
[----:B------:R-:W-:Y:S02]  /*0fe0*/  @!P0 LEA.HI.X R5, R8, R5, R7, 0x3, P1 ;  /* 0x0000000508058211 */ /* 0x000fe400008f1c07 */
[----:B------:R-:W-:-:S03]  /*0ff0*/  @!P0 LEA.HI.X R11, R16, R11, R3, 0x3, P2 ;  /* 0x0000000b100b8211 */ /* 0x000fc600010f1c03 */
[----:B------:R-:W2:Y:S04]  /*1000*/  @!P0 LDG.E.64 R8, desc[UR22][R4.64] ;  /* 0x0000001604088981 */ /* 0x000ea8000c1e1b00 */
[----:B------:R-:W2:Y:S01]  /*1010*/  @!P0 LDG.E.64 R10, desc[UR22][R10.64] ;  /* 0x000000160a0a8981 */ /* 0x000ea2000c1e1b00 */
[----:B------:R-:W-:Y:S01]  /*1020*/  IADD3 R14, P1, PT, R6, 0x1, RZ ;  /* 0x00000001060e7810 */ /* 0x000fe20007f3e0ff */
[----:B------:R-:W-:Y:S01]  /*1030*/  BSSY.RECONVERGENT B0, `(.L_x_200) ;  /* 0x0000023000007945 */ /* 0x000fe20003800200 */
[----:B------:R-:W-:Y:S02]  /*1040*/  IADD3 R3, PT, PT, RZ, -UR18, RZ ;  /* 0x80000012ff037c10 */ /* 0x000fe4000fffe0ff */
[----:B------:R-:W-:Y:S01]  /*1050*/  PLOP3.LUT P3, PT, PT, PT, PT, 0x8, 0x80 ;  /* 0x000000000080781c */ /* 0x000fe20003f6e170 */
[----:B------:R-:W-:-:S05]  /*1060*/  IMAD.X R15, RZ, RZ, R2, P1 ;  /* 0x000000ffff0f7224 */ /* 0x000fca00008e0602 */
[----:B------:R-:W-:-:S13]  /*1070*/  ISETP.NE.U32.AND P2, PT, R15, RZ, PT ;  /* 0x000000ff0f00720c */ /* 0x000fda0003f45070 */
[----:B------:R-:W0:Y:S08]  /*1080*/  @!P2 I2F.U32.RP R7, UR18 ;  /* 0x000000120007ad06 */ /* 0x000e300008209000 */
[----:B0-----:R-:W0:Y:S02]  /*1090*/  @!P2 MUFU.RCP R7, R7 ;  /* 0x000000070007a308 */ /* 0x001e240000001000 */
[----:B0-----:R-:W-:-:S06]  /*10a0*/  @!P2 VIADD R16, R7, 0xffffffe ;  /* 0x0ffffffe0710a836 */ /* 0x001fcc0000000000 */
[----:B------:R0:W1:Y:S02]  /*10b0*/  @!P2 F2I.FTZ.U32.TRUNC.NTZ R17, R16 ;  /* 0x000000100011a305 */ /* 0x000064000021f000 */
[----:B0-----:R-:W-:Y:S02]  /*10c0*/  @!P2 IMAD.MOV.U32 R16, RZ, RZ, RZ ;  /* 0x000000ffff10a224 */ /* 0x001fe400078e00ff */
[----:B-1----:R-:W-:-:S04]  /*10d0*/  @!P2 IMAD R3, R3, R17, RZ ;  /* 0x000000110303a224 */ /* 0x002fc800078e02ff */
[----:B------:R-:W-:-:S06]  /*10e0*/  @!P2 IMAD.HI.U32 R3, R17, R3, R16 ;  /* 0x000000031103a227 */ /* 0x000fcc00078e0010 */
[----:B------:R-:W-:-:S04]  /*10f0*/  @!P2 IMAD.HI.U32 R3, R3, R14, RZ ;  /* 0x0000000e0303a227 */ /* 0x000fc800078e00ff */
[----:B------:R-:W-:-:S04]  /*1100*/  @!P2 IMAD.MOV R3, RZ, RZ, -R3 ;  /* 0x000000ffff03a224 */ /* 0x000fc800078e0a03 */
[----:B------:R-:W-:-:S05]  /*1110*/  @!P2 IMAD R3, R3, UR18, R14 ;  /* 0x000000120303ac24 */ /* 0x000fca000f8e020e */
[----:B------:R-:W-:-:S04]  /*1120*/  @!P2 ISETP.GE.U32.AND P1, PT, R3, UR18, PT ;  /* 0x000000120300ac0c */ /* 0x000fc8000bf26070 */
[----:B------:R-:W-:-:S13]  /*1130*/  @!P2 PLOP3.LUT P3, PT, P1, PT, PT, 0x80, 0x8 ;  /* 0x000000000008a81c */ /* 0x000fda0000f6f070 */
[----:B------:R-:W-:Y:S02]  /*1140*/  @P3 IADD3 R3, PT, PT, R3, -UR18, RZ ;  /* 0x8000001203033c10 */ /* 0x000fe4000fffe0ff */
[----:B------:R-:W-:Y:S02]  /*1150*/  PLOP3.LUT P3, PT, PT, PT, PT, 0x8, 0x80 ;  /* 0x000000000080781c */ /* 0x000fe40003f6e170 */
[----:B------:R-:W-:-:S04]  /*1160*/  @!P2 ISETP.GE.U32.AND P1, PT, R3, UR18, PT ;  /* 0x000000120300ac0c */ /* 0x000fc8000bf26070 */
[----:B------:R-:W-:-:S13]  /*1170*/  @!P2 PLOP3.LUT P3, PT, P1, PT, PT, 0x80, 0x8 ;  /* 0x000000000008a81c */ /* 0x000fda0000f6f070 */
[----:B------:R-:W-:Y:S02]  /*1180*/  @P3 VIADD R3, R3, -UR18 ;  /* 0x8000001203033c36 */ /* 0x000fe40008000000 */
[-C--:B--2---:R-:W-:Y:S02]  /*1190*/  @!P0 IMAD R7, R11, R8.reuse, RZ ;  /* 0x000000080b078224 */ /* 0x084fe400078e02ff */
[----:B------:R-:W-:-:S04]  /*11a0*/  @!P0 IMAD.WIDE.U32 R16, R10, R8, RZ ;  /* 0x000000080a108225 */ /* 0x000fc800078e00ff */
[----:B------:R-:W-:-:S04]  /*11b0*/  @!P0 IMAD R7, R9, R10, R7 ;  /* 0x0000000a09078224 */ /* 0x000fc800078e0207 */
[----:B------:R-:W-:-:S05]  /*11c0*/  @!P0 IMAD.IADD R17, R17, 0x1, R7 ;  /* 0x0000000111118824 */ /* 0x000fca00078e0207 */
[----:B------:R0:W-:Y:S01]  /*11d0*/  @!P0 STG.E.64 desc[UR22][R4.64], R16 ;  /* 0x0000001004008986 */ /* 0x0001e2000c101b16 */
[----:B------:R-:W-:-:S13]  /*11e0*/  ISETP.NE.U32.OR P0, PT, RZ, UR18, P2 ;  /* 0x00000012ff007c0c */ /* 0x000fda0009705470 */
[----:B------:R-:W-:Y:S01]  /*11f0*/  @!P0 LOP3.LUT R3, RZ, UR18, RZ, 0x33, !PT ;  /* 0x00000012ff038c12 */ /* 0x000fe2000f8e33ff */
[----:B0-----:R-:W-:-:S03]  /*1200*/  @!P2 IMAD.MOV.U32 R5, RZ, RZ, RZ ;  /* 0x000000ffff05a224 */ /* 0x001fc600078e00ff */
[----:B------:R-:W-:Y:S01]  /*1210*/  @!P2 MOV R4, R3 ;  /* 0x000000030004a202 */ /* 0x000fe20000000f00 */
[----:B------:R-:W-:Y:S06]  /*1220*/  @!P2 BRA `(.L_x_201) ;  /* 0x00000000000ca947 */ /* 0x000fec0003800000 */
[----:B------:R-:W-:Y:S01]  /*1230*/  IMAD.U32 R3, RZ, RZ, UR18 ;  /* 0x00000012ff037e24 */ /* 0x000fe2000f8e00ff */
[----:B------:R-:W-:-:S07]  /*1240*/  MOV R8, 0x1260 ;  /* 0x0000126000087802 */ /* 0x000fce0000000f00 */
[----:B------:R-:W-:Y:S05]  /*1250*/  CALL.REL.NOINC `($__internal_5_$__cuda_sm20_rem_s64) ;  /* 0x0000003800907944 */ /* 0x000fea0003c00000 */
.L_x_201:
[----:B------:R-:W-:Y:S05]  /*1260*/  BSYNC.RECONVERGENT B0 ;  /* 0x0000000000007941 */ /* 0x000fea0003800200 */
.L_x_200:
        /* <DEDUP_REMOVED lines=23> */
.L_x_203:
[----:B------:R-:W-:Y:S01]  /*13e0*/  IMAD.MOV.U32 R18, RZ, RZ, R4 ;  /* 0x000000ffff127224 */ /* 0x000fe200078e0004 */
[----:B------:R-:W-:Y:S01]  /*13f0*/  MOV R7, R5 ;  /* 0x0000000500077202 */ /* 0x000fe20000000f00 */
[----:B------:R-:W-:Y:S01]  /*1400*/  IMAD.U32 R5, RZ, RZ, UR17 ;  /* 0x00000011ff057e24 */ /* 0x000fe2000f8e00ff */
[----:B------:R-:W-:Y:S01]  /*1410*/  MOV R4, 0x1440 ;  /* 0x0000144000047802 */ /* 0x000fe20000000f00 */
[----:B------:R-:W-:-:S07]  /*1420*/  IMAD.MOV.U32 R3, RZ, RZ, RZ ;  /* 0x000000ffff037224 */ /* 0x000fce00078e00ff */
[----:B------:R-:W-:Y:S05]  /*1430*/  CALL.REL.NOINC `($__internal_4_$__cuda_sm20_div_s64) ;  /* 0x0000003000cc7944 */ /* 0x000fea0003c00000 */
[----:B------:R-:W-:Y:S01]  /*1440*/  MOV R18, R8 ;  /* 0x0000000800127202 */ /* 0x000fe20000000f00 */
[----:B------:R-:W-:-:S07]  /*1450*/  IMAD.MOV.U32 R19, RZ, RZ, R9 ;  /* 0x000000ffff137224 */ /* 0x000fce00078e0009 */
.L_x_204:
[----:B------:R-:W-:Y:S05]  /*1460*/  BSYNC.RECONVERGENT B0 ;  /* 0x0000000000007941 */ /* 0x000fea0003800200 */
.L_x_202:
        /* <DEDUP_REMOVED lines=22> */
.L_x_206:
[----:B------:R-:W0:Y:S01]  /*15d0*/  LDCU UR34, c[0x0][0x3a0] ;  /* 0x00007400ff2277ac */ /* 0x000e220008000800 */
[----:B------:R-:W-:Y:S02]  /*15e0*/  MOV R8, 0x1610 ;  /* 0x0000161000087802 */ /* 0x000fe40000000f00 */
[----:B0-----:R-:W-:-:S07]  /*15f0*/  MOV R3, UR34 ;  /* 0x0000002200037c02 */ /* 0x001fce0008000f00 */
[----:B------:R-:W-:Y:S05]  /*1600*/  CALL.REL.NOINC `($__internal_5_$__cuda_sm20_rem_s64) ;  /* 0x0000003400a47944 */ /* 0x000fea0003c00000 */
.L_x_207:
[----:B------:R-:W-:Y:S05]  /*1610*/  BSYNC.RECONVERGENT B0 ;  /* 0x0000000000007941 */ /* 0x000fea0003800200 */
.L_x_205:
[----:B------:R-:W-:Y:S01]  /*1620*/  IMAD.MOV.U32 R14, RZ, RZ, R4 ;  /* 0x000000ffff0e7224 */ /* 0x000fe200078e0004 */
[----:B------:R-:W-:Y:S01]  /*1630*/  BSSY.RECONVERGENT B0, `(.L_x_208) ;  /* 0x0000030000007945 */ /* 0x000fe20003800200 */
[----:B------:R-:W-:Y:S02]  /*1640*/  IMAD.MOV.U32 R15, RZ, RZ, R5 ;  /* 0x000000ffff0f7224 */ /* 0x000fe400078e0005 */
[----:B------:R-:W-:Y:S02]  /*1650*/  IMAD R7, R19, UR35, RZ ;  /* 0x0000002313077c24 */ /* 0x000fe4000f8e02ff */
[----:B------:R-:W-:-:S05]  /*1660*/  IMAD.WIDE.U32 R14, R18, UR35, R14 ;  /* 0x00000023120e7c25 */ /* 0x000fca000f8e000e */
[----:B------:R-:W-:-:S04]  /*1670*/  IADD3 R7, PT, PT, R15, R7, RZ ;  /* 0x000000070f077210 */ /* 0x000fc80007ffe0ff */
[----:B------:R-:W-:-:S04]  /*1680*/  LOP3.LUT R3, R7, UR32, RZ, 0xfc, !PT ;  /* 0x0000002007037c12 */ /* 0x000fc8000f8efcff */
[----:B------:R-:W-:-:S13]  /*1690*/  ISETP.NE.U32.AND P0, PT, R3, RZ, PT ;  /* 0x000000ff0300720c */ /* 0x000fda0003f05070 */
[----:B------:R-:W-:Y:S05]  /*16a0*/  @P0 BRA `(.L_x_209) ;  /* 0x0000000000600947 */ /* 0x000fea0003800000 */
[----:B------:R-:W-:Y:S02]  /*16b0*/  IMAD.U32 R3, RZ, RZ, UR36 ;  /* 0x00000024ff037e24 */ /* 0x000fe4000f8e00ff */
[----:B------:R-:W-:Y:S02]  /*16c0*/  IMAD.MOV.U32 R15, RZ, RZ, RZ ;  /* 0x000000ffff0f7224 */ /* 0x000fe400078e00ff */
[----:B------:R-:W0:Y:S01]  /*16d0*/  I2F.U32.RP R7, R3 ;  /* 0x0000000300077306 */ /* 0x000e220000209000 */
[----:B------:R-:W-:Y:S01]  /*16e0*/  ISETP.NE.U32.AND P2, PT, R3, RZ, PT ;  /* 0x000000ff0300720c */ /* 0x000fe20003f45070 */
[----:B------:R-:W-:-:S06]  /*16f0*/  IMAD.MOV.U32 R17, RZ, RZ, RZ ;  /* 0x000000ffff117224 */ /* 0x000fcc00078e00ff */
[----:B0-----:R-:W0:Y:S02]  /*1700*/  MUFU.RCP R7, R7 ;  /* 0x0000000700077308 */ /* 0x001e240000001000 */
[----:B0-----:R-:W-:-:S06]  /*1710*/  VIADD R5, R7, 0xffffffe ;  /* 0x0ffffffe07057836 */ /* 0x001fcc0000000000 */
[----:B------:R-:W0:Y:S02]  /*1720*/  F2I.FTZ.U32.TRUNC.NTZ R5, R5 ;  /* 0x0000000500057305 */ /* 0x000e24000021f000 */
[----:B0-----:R-:W-:-:S05]  /*1730*/  IMAD R4, R5, R3, RZ ;  /* 0x0000000305047224 */ /* 0x001fca00078e02ff */
[----:B------:R-:W-:Y:S01]  /*1740*/  IADD3 R9, PT, PT, -R4, RZ, RZ ;  /* 0x000000ff04097210 */ /* 0x000fe20007ffe1ff */
[----:B------:R-:W-:-:S04]  /*1750*/  IMAD.MOV.U32 R4, RZ, RZ, RZ ;  /* 0x000000ffff047224 */ /* 0x000fc800078e00ff */
[----:B------:R-:W-:-:S06]  /*1760*/  IMAD.HI.U32 R9, R5, R9, R4 ;  /* 0x0000000905097227 */ /* 0x000fcc00078e0004 */
[----:B------:R-:W-:-:S04]  /*1770*/  IMAD.HI.U32 R16, R9, R14, RZ ;  /* 0x0000000e09107227 */ /* 0x000fc800078e00ff */
[----:B------:R-:W-:-:S04]  /*1780*/  IMAD.MOV R4, RZ, RZ, -R16 ;  /* 0x000000ffff047224 */ /* 0x000fc800078e0a10 */
[----:B------:R-:W-:-:S05]  /*1790*/  IMAD R4, R3, R4, R14 ;  /* 0x0000000403047224 */ /* 0x000fca00078e020e */
[----:B------:R-:W-:-:S13]  /*17a0*/  ISETP.GE.U32.AND P0, PT, R4, R3, PT ;  /* 0x000000030400720c */ /* 0x000fda0003f06070 */
[----:B------:R-:W-:Y:S01]  /*17b0*/  @P0 IADD3 R4, PT, PT, R4, -R3, RZ ;  /* 0x8000000304040210 */ /* 0x000fe20007ffe0ff */
[----:B------:R-:W-:-:S03]  /*17c0*/  @P0 VIADD R16, R16, 0x1 ;  /* 0x0000000110100836 */ /* 0x000fc60000000000 */
[----:B------:R-:W-:-:S13]  /*17d0*/  ISETP.GE.U32.AND P1, PT, R4, R3, PT ;  /* 0x000000030400720c */ /* 0x000fda0003f26070 */
[----:B------:R-:W-:Y:S01]  /*17e0*/  @P1 VIADD R16, R16, 0x1 ;  /* 0x0000000110101836 */ /* 0x000fe20000000000 */
[----:B------:R-:W-:-:S04]  /*17f0*/  @!P2 LOP3.LUT R16, RZ, R3, RZ, 0x33, !PT ;  /* 0x00000003ff10a212 */ /* 0x000fc800078e33ff */
[----:B------:R-:W-:-:S05]  /*1800*/  IADD3 R4, PT, PT, -R16, RZ, RZ ;  /* 0x000000ff10047210 */ /* 0x000fca0007ffe1ff */
[----:B------:R-:W-:Y:S01]  /*1810*/  IMAD R14, R3, R4, R14 ;  /* 0x00000004030e7224 */ /* 0x000fe200078e020e */
[----:B------:R-:W-:Y:S06]  /*1820*/  BRA `(.L_x_210) ;  /* 0x0000000000407947 */ /* 0x000fec0003800000 */
.L_x_209:
[----:B------:R-:W0:Y:S01]  /*1830*/  LDCU UR34, c[0x0][0x390] ;  /* 0x00007200ff2277ac */ /* 0x000e220008000800 */
[----:B------:R-:W-:Y:S01]  /*1840*/  MOV R18, R14 ;  /* 0x0000000e00127202 */ /* 0x000fe20000000f00 */
[----:B------:R-:W-:Y:S01]  /*1850*/  IMAD.U32 R3, RZ, RZ, UR32 ;  /* 0x00000020ff037e24 */ /* 0x000fe2000f8e00ff */
[----:B------:R-:W-:Y:S01]  /*1860*/  MOV R4, 0x1890 ;  /* 0x0000189000047802 */ /* 0x000fe20000000f00 */
[----:B0-----:R-:W-:-:S07]  /*1870*/  IMAD.U32 R5, RZ, RZ, UR34 ;  /* 0x00000022ff057e24 */ /* 0x001fce000f8e00ff */
[----:B------:R-:W-:Y:S05]  /*1880*/  CALL.REL.NOINC `($__internal_4_$__cuda_sm20_div_s64) ;  /* 0x0000002c00b87944 */ /* 0x000fea0003c00000 */
[----:B------:R-:W-:Y:S01]  /*1890*/  IADD3 R4, P0, PT, RZ, -R8, RZ ;  /* 0x80000008ff047210 */ /* 0x000fe20007f1e0ff */
[----:B------:R-:W-:Y:S01]  /*18a0*/  IMAD.MOV.U32 R15, RZ, RZ, R7 ;  /* 0x000000ffff0f7224 */ /* 0x000fe200078e0007 */
[----:B------:R-:W-:Y:S01]  /*18b0*/  MOV R3, UR36 ;  /* 0x0000002400037c02 */ /* 0x000fe20008000f00 */
[----:B------:R-:W-:Y:S02]  /*18c0*/  IMAD.MOV.U32 R16, RZ, RZ, R8 ;  /* 0x000000ffff107224 */ /* 0x000fe400078e0008 */
[----:B------:R-:W-:Y:S02]  /*18d0*/  IMAD.X R10, RZ, RZ, ~R9, P0 ;  /* 0x000000ffff0a7224 */ /* 0x000fe400000e0e09 */
[----:B------:R-:W-:-:S04]  /*18e0*/  IMAD.WIDE.U32 R14, R4, R3, R14 ;  /* 0x00000003040e7225 */ /* 0x000fc800078e000e */
[----:B------:R-:W-:Y:S02]  /*18f0*/  IMAD R5, R10, R3, RZ ;  /* 0x000000030a057224 */ /* 0x000fe400078e02ff */
[----:B------:R-:W-:Y:S02]  /*1900*/  IMAD.MOV.U32 R17, RZ, RZ, R9 ;  /* 0x000000ffff117224 */ /* 0x000fe400078e0009 */
[----:B------:R-:W-:-:S05]  /*1910*/  IMAD R5, R4, UR32, R5 ;  /* 0x0000002004057c24 */ /* 0x000fca000f8e0205 */
[----:B------:R-:W-:-:S07]  /*1920*/  IADD3 R15, PT, PT, R5, R15, RZ ;  /* 0x0000000f050f7210 */ /* 0x000fce0007ffe0ff */
.L_x_210:
[----:B------:R-:W-:Y:S05]  /*1930*/  BSYNC.RECONVERGENT B0 ;  /* 0x0000000000007941 */ /* 0x000fea0003800200 */
.L_x_208:
[-C--:B------:R-:W-:Y:S01]  /*1940*/  IMAD R5, R17, R3.reuse, RZ ;  /* 0x0000000311057224 */ /* 0x080fe200078e02ff */
[----:B------:R-:W0:Y:S01]  /*1950*/  LDC.64 R10, c[0x0][0x388] ;  /* 0x0000e200ff0a7b82 */ /* 0x000e220000000a00 */
[----:B------:R-:W-:-:S04]  /*1960*/  IMAD.WIDE.U32 R8, R16, R3, R14 ;  /* 0x0000000310087225 */ /* 0x000fc800078e000e */
[----:B------:R-:W-:Y:S01]  /*1970*/  IMAD R5, R16, UR32, R5 ;  /* 0x0000002010057c24 */ /* 0x000fe2000f8e0205 */
[----:B------:R-:W-:-:S04]  /*1980*/  ISETP.GE.U32.AND P0, PT, R8, UR19, PT ;  /* 0x0000001308007c0c */ /* 0x000fc8000bf06070 */
[----:B------:R-:W-:Y:S02]  /*1990*/  IADD3 R7, PT, PT, R9, R5, RZ ;  /* 0x0000000509077210 */ /* 0x000fe40007ffe0ff */
[----:B------:R-:W1:Y:S02]  /*19a0*/  LDC.64 R4, c[0x0][0x380] ;  /* 0x0000e000ff047b82 */ /* 0x000e640000000a00 */
[----:B------:R-:W-:-:S13]  /*19b0*/  ISETP.GE.AND.EX P0, PT, R7, RZ, PT, P0 ;  /* 0x000000ff0700720c */ /* 0x000fda0003f06300 */
[-C--:B------:R-:W-:Y:S02]  /*19c0*/  @!P0 IMAD R15, R15, R3.reuse, RZ ;  /* 0x000000030f0f8224 */ /* 0x080fe400078e02ff */
[----:B------:R-:W-:-:S04]  /*19d0*/  @!P0 IMAD.WIDE.U32 R16, R14, R3, R16 ;  /* 0x000000030e108225 */ /* 0x000fc800078e0010 */
[----:B------:R-:W-:Y:S01]  /*19e0*/  @!P0 IMAD R3, R14, UR32, R15 ;  /* 0x000000200e038c24 */ /* 0x000fe2000f8e020f */
[----:B0-----:R-:W-:Y:S02]  /*19f0*/  @!P0 LEA R10, P2, R16, R10, 0x3 ;  /* 0x0000000a100a8211 */ /* 0x001fe400078418ff */
[----:B-1----:R-:W-:Y:S01]  /*1a00*/  @!P0 LEA R4, P1, R8, R4, 0x3 ;  /* 0x0000000408048211 */ /* 0x002fe200078218ff */
[----:B------:R-:W-:-:S03]  /*1a10*/  @!P0 IMAD.IADD R3, R17, 0x1, R3 ;  /* 0x0000000111038824 */ /* 0x000fc600078e0203 */
[----:B------:R-:W-:Y:S02]  /*1a20*/  @!P0 LEA.HI.X R5, R8, R5, R7, 0x3, P1 ;  /* 0x0000000508058211 */ /* 0x000fe400008f1c07 */
[----:B------:R-:W-:-:S03]  /*1a30*/  @!P0 LEA.HI.X R11, R16, R11, R3, 0x3, P2 ;  /* 0x0000000b100b8211 */ /* 0x000fc600010f1c03 */
[----:B------:R-:W2:Y:S04]  /*1a40*/  @!P0 LDG.E.64 R8, desc[UR22][R4.64] ;  /* 0x0000001604088981 */ /* 0x000ea8000c1e1b00 */
[----:B------:R-:W2:Y:S01]  /*1a50*/  @!P0 LDG.E.64 R10, desc[UR22][R10.64] ;  /* 0x000000160a0a8981 */ /* 0x000ea2000c1e1b00 */
[----:B------:R-:W-:Y:S01]  /*1a60*/  IADD3 R14, P1, PT, R6, 0x2, RZ ;  /* 0x00000002060e7810 */ /* 0x000fe20007f3e0ff */
[----:B------:R-:W-:Y:S01]  /*1a70*/  BSSY.RECONVERGENT B0, `(.L_x_211) ;  /* 0x0000023000007945 */ /* 0x000fe20003800200 */
[----:B------:R-:W-:Y:S02]  /*1a80*/  IADD3 R3, PT, PT, RZ, -UR18, RZ ;  /* 0x80000012ff037c10 */ /* 0x000fe4000fffe0ff */
[----:B------:R-:W-:Y:S02]  /*1a90*/  IADD3.X R15, PT, PT, RZ, R2, RZ, P1, !PT ;  /* 0x00000002ff0f7210 */ /* 0x000fe40000ffe4ff */
[----:B------:R-:W-:-:S02]  /*1aa0*/  PLOP3.LUT P3, PT, PT, PT, PT, 0x8, 0x80 ;  /* 0x000000000080781c */ /* 0x000fc40003f6e170 */
        /* <DEDUP_REMOVED lines=8> */
[----:B------:R-:W-:-:S05]  /*1b30*/  @!P2 IMAD.HI.U32 R3, R3, R14, RZ ;  /* 0x0000000e0303a227 */ /* 0x000fca00078e00ff */
[----:B------:R-:W-:-:S05]  /*1b40*/  @!P2 IADD3 R3, PT, PT, -R3, RZ, RZ ;  /* 0x000000ff0303a210 */ /* 0x000fca0007ffe1ff */
[----:B------:R-:W-:-:S05]  /*1b50*/  @!P2 IMAD R3, R3, UR18, R14 ;  /* 0x000000120303ac24 */ /* 0x000fca000f8e020e */
[----:B------:R-:W-:-:S04]  /*1b60*/  @!P2 ISETP.GE.U32.AND P1, PT, R3, UR18, PT ;  /* 0x000000120300ac0c */ /* 0x000fc8000bf26070 */
[----:B------:R-:W-:-:S13]  /*1b70*/  @!P2 PLOP3.LUT P3, PT, P1, PT, PT, 0x80, 0x8 ;  /* 0x000000000008a81c */ /* 0x000fda0000f6f070 */
[----:B------:R-:W-:Y:S01]  /*1b80*/  @P3 VIADD R3, R3, -UR18 ;  /* 0x8000001203033c36 */ /* 0x000fe20008000000 */
[----:B------:R-:W-:-:S04]  /*1b90*/  PLOP3.LUT P3, PT, PT, PT, PT, 0x8, 0x80 ;  /* 0x000000000080781c */ /* 0x000fc80003f6e170 */
[----:B------:R-:W-:-:S04]  /*1ba0*/  @!P2 ISETP.GE.U32.AND P1, PT, R3, UR18, PT ;  /* 0x000000120300ac0c */ /* 0x000fc8000bf26070 */
[----:B------:R-:W-:-:S13]  /*1bb0*/  @!P2 PLOP3.LUT P3, PT, P1, PT, PT, 0x80, 0x8 ;  /* 0x000000000008a81c */ /* 0x000fda0000f6f070 */
[----:B------:R-:W-:Y:S02]  /*1bc0*/  @P3 VIADD R3, R3, -UR18 ;  /* 0x8000001203033c36 */ /* 0x000fe40008000000 */
[-C--:B--2---:R-:W-:Y:S02]  /*1bd0*/  @!P0 IMAD R7, R11, R8.reuse, RZ ;  /* 0x000000080b078224 */ /* 0x084fe400078e02ff */
[----:B------:R-:W-:-:S04]  /*1be0*/  @!P0 IMAD.WIDE.U32 R16, R10, R8, RZ ;  /* 0x000000080a108225 */ /* 0x000fc800078e00ff */
[----:B------:R-:W-:-:S05]  /*1bf0*/  @!P0 IMAD R7, R9, R10, R7 ;  /* 0x0000000a09078224 */ /* 0x000fca00078e0207 */
[----:B------:R-:W-:-:S05]  /*1c00*/  @!P0 IADD3 R17, PT, PT, R17, R7, RZ ;  /* 0x0000000711118210 */ /* 0x000fca0007ffe0ff */
[----:B------:R0:W-:Y:S01]  /*1c10*/  @!P0 STG.E.64 desc[UR22][R4.64], R16 ;  /* 0x0000001004008986 */ /* 0x0001e2000c101b16 */
[----:B------:R-:W-:-:S13]  /*1c20*/  ISETP.NE.U32.OR P0, PT, RZ, UR18, P2 ;  /* 0x00000012ff007c0c */ /* 0x000fda0009705470 */
[----:B------:R-:W-:Y:S01]  /*1c30*/  @!P0 LOP3.LUT R3, RZ, UR18, RZ, 0x33, !PT ;  /* 0x00000012ff038c12 */ /* 0x000fe2000f8e33ff */
[----:B0-----:R-:W-:-:S03]  /*1c40*/  @!P2 IMAD.MOV.U32 R5, RZ, RZ, RZ ;  /* 0x000000ffff05a224 */ /* 0x001fc600078e00ff */
[----:B------:R-:W-:Y:S01]  /*1c50*/  @!P2 MOV R4, R3 ;  /* 0x000000030004a202 */ /* 0x000fe20000000f00 */
[----:B------:R-:W-:Y:S06]  /*1c60*/  @!P2 BRA `(.L_x_212) ;  /* 0x00000000000ca947 */ /* 0x000fec0003800000 */
[----:B------:R-:W-:Y:S02]  /*1c70*/  MOV R3, UR18 ;  /* 0x0000001200037c02 */ /* 0x000fe40008000f00 */
[----:B------:R-:W-:-:S07]  /*1c80*/  MOV R8, 0x1ca0 ;  /* 0x00001ca000087802 */ /* 0x000fce0000000f00 */
[----:B------:R-:W-:Y:S05]  /*1c90*/  CALL.REL.NOINC `($__internal_5_$__cuda_sm20_rem_s64) ;  /* 0x0000003000007944 */ /* 0x000fea0003c00000 */
.L_x_212:
[----:B------:R-:W-:Y:S05]  /*1ca0*/  BSYNC.RECONVERGENT B0 ;  /* 0x0000000000007941 */ /* 0x000fea0003800200 */
.L_x_211:
        /* <DEDUP_REMOVED lines=23> */
.L_x_214:
[----:B------:R-:W-:Y:S02]  /*1e20*/  HFMA2 R3, -RZ, RZ, 0, 0 ;  /* 0x00000000ff037431 */ /* 0x000fe400000001ff */
[----:B------:R-:W-:Y:S01]  /*1e30*/  IMAD.MOV.U32 R18, RZ, RZ, R4 ;  /* 0x000000ffff127224 */ /* 0x000fe200078e0004 */
[----:B------:R-:W-:Y:S01]  /*1e40*/  MOV R7, R5 ;  /* 0x0000000500077202 */ /* 0x000fe20000000f00 */
[----:B------:R-:W-:Y:S01]  /*1e50*/  IMAD.U32 R5, RZ, RZ, UR17 ;  /* 0x00000011ff057e24 */ /* 0x000fe2000f8e00ff */
[----:B------:R-:W-:-:S07]  /*1e60*/  MOV R4, 0x1e80 ;  /* 0x00001e8000047802 */ /* 0x000fce0000000f00 */
[----:B------:R-:W-:Y:S05]  /*1e70*/  CALL.REL.NOINC `($__internal_4_$__cuda_sm20_div_s64) ;  /* 0x00000028003c7944 */ /* 0x000fea0003c00000 */
[----:B------:R-:W-:Y:S01]  /*1e80*/  IMAD.MOV.U32 R18, RZ, RZ, R8 ;  /* 0x000000ffff127224 */ /* 0x000fe200078e0008 */
[----:B------:R-:W-:-:S07]  /*1e90*/  MOV R19, R9 ;  /* 0x0000000900137202 */ /* 0x000fce0000000f00 */
.L_x_215:
[----:B------:R-:W-:Y:S05]  /*1ea0*/  BSYNC.RECONVERGENT B0 ;  /* 0x0000000000007941 */ /* 0x000fea0003800200 */
.L_x_213:
        /* <DEDUP_REMOVED lines=22> */
.L_x_217:
[----:B------:R-:W0:Y:S01]  /*2010*/  LDCU UR34, c[0x0][0x3a0] ;  /* 0x00007400ff2277ac */ /* 0x000e220008000800 */
[----:B------:R-:W-:Y:S02]  /*2020*/  MOV R8, 0x2050 ;  /* 0x0000205000087802 */ /* 0x000fe40000000f00 */
[----:B0-----:R-:W-:-:S07]  /*2030*/  MOV R3, UR34 ;  /* 0x0000002200037c02 */ /* 0x001fce0008000f00 */
[----:B------:R-:W-:Y:S05]  /*2040*/  CALL.REL.NOINC `($__internal_5_$__cuda_sm20_rem_s64) ;  /* 0x0000002c00147944 */ /* 0x000fea0003c00000 */
.L_x_218:
[----:B------:R-:W-:Y:S05]  /*2050*/  BSYNC.RECONVERGENT B0 ;  /* 0x0000000000007941 */ /* 0x000fea0003800200 */
.L_x_216:
        /* <DEDUP_REMOVED lines=10> */
[----:B------:R-:W-:Y:S02]  /*2100*/  HFMA2 R17, -RZ, RZ, 0, 0 ;  /* 0x00000000ff117431 */ /* 0x000fe400000001ff */
[----:B------:R-:W-:Y:S01]  /*2110*/  IMAD.MOV.U32 R15, RZ, RZ, RZ ;  /* 0x000000ffff0f7224 */ /* 0x000fe200078e00ff */
[----:B------:R-:W0:Y:S01]  /*2120*/  I2F.U32.RP R7, R3 ;  /* 0x0000000300077306 */ /* 0x000e220000209000 */
[----:B------:R-:W-:-:S07]  /*2130*/  ISETP.NE.U32.AND P2, PT, R3, RZ, PT ;  /* 0x000000ff0300720c */ /* 0x000fce0003f45070 */
[----:B0-----:R-:W0:Y:S02]  /*2140*/  MUFU.RCP R7, R7 ;  /* 0x0000000700077308 */ /* 0x001e240000001000 */
[----:B0-----:R-:W-:-:S06]  /*2150*/  VIADD R5, R7, 0xffffffe ;  /* 0x0ffffffe07057836 */ /* 0x001fcc0000000000 */
[----:B------:R-:W0:Y:S02]  /*2160*/  F2I.FTZ.U32.TRUNC.NTZ R5, R5 ;  /* 0x0000000500057305 */ /* 0x000e24000021f000 */
[----:B0-----:R-:W-:-:S05]  /*2170*/  IMAD R4, R5, R3, RZ ;  /* 0x0000000305047224 */ /* 0x001fca00078e02ff */
[----:B------:R-:W-:Y:S01]  /*2180*/  IADD3 R9, PT, PT, -R4, RZ, RZ ;  /* 0x000000ff04097210 */ /* 0x000fe20007ffe1ff */
[----:B------:R-:W-:-:S04]  /*2190*/  IMAD.MOV.U32 R4, RZ, RZ, RZ ;  /* 0x000000ffff047224 */ /* 0x000fc800078e00ff */
[----:B------:R-:W-:-:S06]  /*21a0*/  IMAD.HI.U32 R9, R5, R9, R4 ;  /* 0x0000000905097227 */ /* 0x000fcc00078e0004 */
[----:B------:R-:W-:-:S05]  /*21b0*/  IMAD.HI.U32 R16, R9, R14, RZ ;  /* 0x0000000e09107227 */ /* 0x000fca00078e00ff */
[----:B------:R-:W-:-:S05]  /*21c0*/  IADD3 R4, PT, PT, -R16, RZ, RZ ;  /* 0x000000ff10047210 */ /* 0x000fca0007ffe1ff */
[----:B------:R-:W-:-:S05]  /*21d0*/  IMAD R4, R3, R4, R14 ;  /* 0x0000000403047224 */ /* 0x000fca00078e020e */
[----:B------:R-:W-:-:S13]  /*21e0*/  ISETP.GE.U32.AND P0, PT, R4, R3, PT ;  /* 0x000000030400720c */ /* 0x000fda0003f06070 */
[----:B------:R-:W-:Y:S01]  /*21f0*/  @P0 IMAD.IADD R4, R4, 0x1, -R3 ;  /* 0x0000000104040824 */ /* 0x000fe200078e0a03 */
[----:B------:R-:W-:-:S04]  /*2200*/  @P0 IADD3 R16, PT, PT, R16, 0x1, RZ ;  /* 0x0000000110100810 */ /* 0x000fc80007ffe0ff */
[----:B------:R-:W-:-:S13]  /*2210*/  ISETP.GE.U32.AND P1, PT, R4, R3, PT ;  /* 0x000000030400720c */ /* 0x000fda0003f26070 */
[----:B------:R-:W-:Y:S01]  /*2220*/  @P1 VIADD R16, R16, 0x1 ;  /* 0x0000000110101836 */ /* 0x000fe20000000000 */
[----:B------:R-:W-:-:S04]  /*2230*/  @!P2 LOP3.LUT R16, RZ, R3, RZ, 0x33, !PT ;  /* 0x00000003ff10a212 */ /* 0x000fc800078e33ff */
[----:B------:R-:W-:-:S05]  /*2240*/  IADD3 R4, PT, PT, -R16, RZ, RZ ;  /* 0x000000ff10047210 */ /* 0x000fca0007ffe1ff */
[----:B------:R-:W-:Y:S01]  /*2250*/  IMAD R14, R3, R4, R14 ;  /* 0x00000004030e7224 */ /* 0x000fe200078e020e */
[----:B------:R-:W-:Y:S06]  /*2260*/  BRA `(.L_x_221) ;  /* 0x0000000000407947 */ /* 0x000fec0003800000 */
.L_x_220:
[----:B------:R-:W0:Y:S01]  /*2270*/  LDCU UR34, c[0x0][0x390] ;  /* 0x00007200ff2277ac */ /* 0x000e220008000800 */
[----:B------:R-:W-:Y:S01]  /*2280*/  IMAD.MOV.U32 R18, RZ, RZ, R14 ;  /* 0x000000ffff127224 */ /* 0x000fe200078e000e */
[----:B------:R-:W-:Y:S02]  /*2290*/  MOV R3, UR32 ;  /* 0x0000002000037c02 */ /* 0x000fe40008000f00 */
[----:B------:R-:W-:Y:S01]  /*22a0*/  MOV R4, 0x22d0 ;  /* 0x000022d000047802 */ /* 0x000fe20000000f00 */
[----:B0-----:R-:W-:-:S07]  /*22b0*/  IMAD.U32 R5, RZ, RZ, UR34 ;  /* 0x00000022ff057e24 */ /* 0x001fce000f8e00ff */
[----:B------:R-:W-:Y:S05]  /*22c0*/  CALL.REL.NOINC `($__internal_4_$__cuda_sm20_div_s64) ;  /* 0x0000002400287944 */ /* 0x000fea0003c00000 */
[-C--:B------:R-:W-:Y:S01]  /*22d0*/  IADD3 R4, P0, PT, RZ, -R8.reuse, RZ ;  /* 0x80000008ff047210 */ /* 0x080fe20007f1e0ff */
[--C-:B------:R-:W-:Y:S01]  /*22e0*/  IMAD.MOV.U32 R17, RZ, RZ, R9.reuse ;  /* 0x000000ffff117224 */ /* 0x100fe200078e0009 */
[----:B------:R-:W-:Y:S02]  /*22f0*/  MOV R3, UR36 ;  /* 0x0000002400037c02 */ /* 0x000fe40008000f00 */
[----:B------:R-:W-:Y:S01]  /*2300*/  MOV R15, R7 ;  /* 0x00000007000f7202 */ /* 0x000fe20000000f00 */
[----:B------:R-:W-:Y:S01]  /*2310*/  IMAD.X R10, RZ, RZ, ~R9, P0 ;  /* 0x000000ffff0a7224 */ /* 0x000fe200000e0e09 */
[----:B------:R-:W-:-:S03]  /*2320*/  MOV R16, R8 ;  /* 0x0000000800107202 */ /* 0x000fc60000000f00 */
[-C--:B------:R-:W-:Y:S02]  /*2330*/  IMAD R5, R10, R3.reuse, RZ ;  /* 0x000000030a057224 */ /* 0x080fe400078e02ff */
[----:B------:R-:W-:-:S04]  /*2340*/  IMAD.WIDE.U32 R14, R4, R3, R14 ;  /* 0x00000003040e7225 */ /* 0x000fc800078e000e */
[----:B------:R-:W-:-:S04]  /*2350*/  IMAD R5, R4, UR32, R5 ;  /* 0x0000002004057c24 */ /* 0x000fc8000f8e0205 */
[----:B------:R-:W-:-:S07]  /*2360*/  IMAD.IADD R15, R5, 0x1, R15 ;  /* 0x00000001050f7824 */ /* 0x000fce00078e020f */
.L_x_221:
[----:B------:R-:W-:Y:S05]  /*2370*/  BSYNC.RECONVERGENT B0 ;  /* 0x0000000000007941 */ /* 0x000fea0003800200 */
.L_x_219:
        /* <DEDUP_REMOVED lines=51> */
[----:B------:R-:W-:Y:S01]  /*26b0*/  MOV R14, R6 ;  /* 0x00000006000e7202 */ /* 0x000fe20000000f00 */
[----:B------:R-:W-:Y:S01]  /*26c0*/  IMAD.MOV.U32 R15, RZ, RZ, R2 ;  /* 0x000000ffff0f7224 */ /* 0x000fe200078e0002 */
[----:B------:R-:W-:Y:S02]  /*26d0*/  MOV R3, UR18 ;  /* 0x0000001200037c02 */ /* 0x000fe40008000f00 */
[----:B------:R-:W-:-:S07]  /*26e0*/  MOV R8, 0x2700 ;  /* 0x0000270000087802 */ /* 0x000fce0000000f00 */
[----:B------:R-:W-:Y:S05]  /*26f0*/  CALL.REL.NOINC `($__internal_5_$__cuda_sm20_rem_s64) ;  /* 0x0000002400687944 */ /* 0x000fea0003c00000 */
.L_x_223:
[----:B------:R-:W-:Y:S05]  /*2700*/  BSYNC.RECONVERGENT B0 ;  /* 0x0000000000007941 */ /* 0x000fea0003800200 */
.L_x_222:
        /* <DEDUP_REMOVED lines=23> */
.L_x_225:
        /* <DEDUP_REMOVED lines=8> */
.L_x_226:
[----:B------:R-:W-:Y:S05]  /*2900*/  BSYNC.RECONVERGENT B0 ;  /* 0x0000000000007941 */ /* 0x000fea0003800200 */
.L_x_224:
[----:B------:R-:W-:Y:S04]  /*2910*/  BSSY.RECONVERGENT B0, `(.L_x_227) ;  /* 0x000001b000007945 */ /* 0x000fe80003800200 */
        /* <DEDUP_REMOVED lines=20> */
.L_x_228:
[----:B------:R-:W0:Y:S01]  /*2a60*/  LDCU UR34, c[0x0][0x3a0] ;  /* 0x00007400ff2277ac */ /* 0x000e220008000800 */
[----:B------:R-:W-:Y:S01]  /*2a70*/  MOV R14, R6 ;  /* 0x00000006000e7202 */ /* 0x000fe20000000f00 */
[----:B------:R-:W-:Y:S01]  /*2a80*/  IMAD.MOV.U32 R15, RZ, RZ, R2 ;  /* 0x000000ffff0f7224 */ /* 0x000fe200078e0002 */
[----:B------:R-:W-:Y:S02]  /*2a90*/  MOV R8, 0x2ac0 ;  /* 0x00002ac000087802 */ /* 0x000fe40000000f00 */
[----:B0-----:R-:W-:-:S07]  /*2aa0*/  MOV R3, UR34 ;  /* 0x0000002200037c02 */ /* 0x001fce0008000f00 */
[----:B------:R-:W-:Y:S05]  /*2ab0*/  CALL.REL.NOINC `($__internal_5_$__cuda_sm20_rem_s64) ;  /* 0x0000002000787944 */ /* 0x000fea0003c00000 */
.L_x_229:
[----:B------:R-:W-:Y:S05]  /*2ac0*/  BSYNC.RECONVERGENT B0 ;  /* 0x0000000000007941 */ /* 0x000fea0003800200 */
.L_x_227:
        /* <DEDUP_REMOVED lines=33> */
.L_x_231:
[----:B------:R-:W0:Y:S01]  /*2ce0*/  LDCU UR34, c[0x0][0x390] ;  /* 0x00007200ff2277ac */ /* 0x000e220008000800 */
[----:B------:R-:W-:Y:S01]  /*2cf0*/  IMAD.MOV.U32 R18, RZ, RZ, R14 ;  /* 0x000000ffff127224 */ /* 0x000fe200078e000e */
[----:B------:R-:W-:Y:S02]  /*2d00*/  MOV R3, UR32 ;  /* 0x0000002000037c02 */ /* 0x000fe40008000f00 */
[----:B------:R-:W-:Y:S01]  /*2d10*/  MOV R4, 0x2d40 ;  /* 0x00002d4000047802 */ /* 0x000fe20000000f00 */
[----:B0-----:R-:W-:-:S07]  /*2d20*/  IMAD.U32 R5, RZ, RZ, UR34 ;  /* 0x00000022ff057e24 */ /* 0x001fce000f8e00ff */
[----:B------:R-:W-:Y:S05]  /*2d30*/  CALL.REL.NOINC `($__internal_4_$__cuda_sm20_div_s64) ;  /* 0x00000018008c7944 */ /* 0x000fea0003c00000 */
[----:B------:R-:W-:Y:S02]  /*2d40*/  IADD3 R4, P0, PT, RZ, -R8, RZ ;  /* 0x80000008ff047210 */ /* 0x000fe40007f1e0ff */
[----:B------:R-:W-:Y:S02]  /*2d50*/  MOV R5, UR36 ;  /* 0x0000002400057c02 */ /* 0x000fe40008000f00 */
[----:B------:R-:W-:Y:S01]  /*2d60*/  MOV R6, R14 ;  /* 0x0000000e00067202 */ /* 0x000fe20000000f00 */
[----:B------:R-:W-:-:S04]  /*2d70*/  IMAD.X R2, RZ, RZ, ~R9, P0 ;  /* 0x000000ffff027224 */ /* 0x000fc800000e0e09 */
[-C--:B------:R-:W-:Y:S02]  /*2d80*/  IMAD R11, R2, R5.reuse, RZ ;  /* 0x00000005020b7224 */ /* 0x080fe400078e02ff */
[----:B------:R-:W-:-:S04]  /*2d90*/  IMAD.WIDE.U32 R2, R4, R5, R6 ;  /* 0x0000000504027225 */ /* 0x000fc800078e0006 */
[----:B------:R-:W-:Y:S02]  /*2da0*/  IMAD R11, R4, UR32, R11 ;  /* 0x00000020040b7c24 */ /* 0x000fe4000f8e020b */
[----:B------:R-:W-:-:S03]  /*2db0*/  IMAD.MOV.U32 R14, RZ, RZ, R2 ;  /* 0x000000ffff0e7224 */ /* 0x000fc600078e0002 */
[----:B------:R-:W-:-:S07]  /*2dc0*/  IADD3 R15, PT, PT, R11, R3, RZ ;  /* 0x000000030b0f7210 */ /* 0x000fce0007ffe0ff */
.L_x_232:
[----:B------:R-:W-:Y:S05]  /*2dd0*/  BSYNC.RECONVERGENT B0 ;  /* 0x0000000000007941 */ /* 0x000fea0003800200 */
.L_x_230:
[----:B------:R-:W-:Y:S01]  /*2de0*/  MOV R3, R15 ;  /* 0x0000000f00037202 */ /* 0x000fe20000000f00 */
[-C--:B------:R-:W-:Y:S01]  /*2df0*/  IMAD R7, R9, R5.reuse, RZ ;  /* 0x0000000509077224 */ /* 0x080fe200078e02ff */
[----:B------:R-:W-:Y:S01]  /*2e00*/  BSSY.RECONVERGENT B0, `(.L_x_233) ;  /* 0x0000019000007945 */ /* 0x000fe20003800200 */
[----:B------:R-:W-:Y:S02]  /*2e10*/  IMAD.MOV.U32 R2, RZ, RZ, R14 ;  /* 0x000000ffff027224 */ /* 0x000fe400078e000e */
[C---:B------:R-:W-:Y:S02]  /*2e20*/  IMAD R7, R8.reuse, UR32, R7 ;  /* 0x0000002008077c24 */ /* 0x040fe4000f8e0207 */
[----:B------:R-:W-:-:S04]  /*2e30*/  IMAD.WIDE.U32 R2, R8, R5, R2 ;  /* 0x0000000508027225 */ /* 0x000fc800078e0002 */
[----:B------:R-:W-:Y:S01]  /*2e40*/  IMAD.IADD R11, R3, 0x1, R7 ;  /* 0x00000001030b7824 */ /* 0x000fe200078e0207 */
[----:B------:R-:W-:-:S04]  /*2e50*/  ISETP.GE.U32.AND P0, PT, R2, UR19, PT ;  /* 0x0000001302007c0c */ /* 0x000fc8000bf06070 */
[----:B------:R-:W-:-:S13]  /*2e60*/  ISETP.GE.AND.EX P0, PT, R11, RZ, PT, P0 ;  /* 0x000000ff0b00720c */ /* 0x000fda0003f06300 */
[----:B------:R-:W-:Y:S05]  /*2e70*/  @P0 BRA `(.L_x_234) ;  /* 0x0000000000440947 */ /* 0x000fea0003800000 */
[----:B------:R-:W-:Y:S01]  /*2e80*/  MOV R6, R8 ;  /* 0x0000000800067202 */ /* 0x000fe20000000f00 */
[-C--:B------:R-:W-:Y:S01]  /*2e90*/  IMAD R15, R15, R5.reuse, RZ ;  /* 0x000000050f0f7224 */ /* 0x080fe200078e02ff */
[----:B------:R-:W-:Y:S01]  /*2ea0*/  LEA R4, P0, R2, UR24, 0x3 ;  /* 0x0000001802047c11 */ /* 0x000fe2000f8018ff */
[----:B------:R-:W-:Y:S02]  /*2eb0*/  IMAD.MOV.U32 R7, RZ, RZ, R9 ;  /* 0x000000ffff077224 */ /* 0x000fe400078e0009 */
[C---:B------:R-:W-:Y:S02]  /*2ec0*/  IMAD R3, R14.reuse, UR32, R15 ;  /* 0x000000200e037c24 */ /* 0x040fe4000f8e020f */
[----:B------:R-:W-:Y:S01]  /*2ed0*/  IMAD.WIDE.U32 R6, R14, R5, R6 ;  /* 0x000000050e067225 */ /* 0x000fe200078e0006 */
[----:B------:R-:W-:-:S04]  /*2ee0*/  LEA.HI.X R5, R2, UR25, R11, 0x3, P0 ;  /* 0x0000001902057c11 */ /* 0x000fc800080f1c0b */
        /* <DEDUP_REMOVED lines=10> */
.L_x_234:
[----:B------:R-:W-:Y:S05]  /*2f90*/  BSYNC.RECONVERGENT B0 ;  /* 0x0000000000007941 */ /* 0x000fea0003800200 */
.L_x_233:
[----:B------:R-:W-:-:S04]  /*2fa0*/  UIADD3 UR8, UP1, UPT, UR8, 0x4, URZ ;  /* 0x0000000408087890 */ /* 0x000fc8000ff3e0ff */
[----:B------:R-:W-:Y:S01]  /*2fb0*/  UIADD3.X UR9, UPT, UPT, URZ, UR9, URZ, UP1, !UPT ;  /* 0x00000009ff097290 */ /* 0x000fe20008ffe4ff */
[----:B------:R-:W-:Y:S11]  /*2fc0*/  BRA.U UP0, `(.L_x_235) ;  /* 0xffffffd500847547 */ /* 0x000ff6000b83ffff */
.L_x_187:
[----:B------:R-:W-:Y:S01]  /*2fd0*/  UISETP.NE.U32.AND UP0, UPT, UR33, URZ, UPT ;  /* 0x000000ff2100728c */ /* 0x000fe2000bf05070 */
[----:B------:R-:W1:Y:S03]  /*2fe0*/  LDCU UR20, c[0x0][0x390] ;  /* 0x00007200ff1477ac */ /* 0x000e660008000800 */
[----:B------:R-:W-:Y:S01]  /*2ff0*/  UISETP.NE.AND.EX UP0, UPT, UR12, URZ, UPT, UP0 ;  /* 0x000000ff0c00728c */ /* 0x000fe2000bf05300 */
[----:B------:R-:W2:Y:S01]  /*3000*/  LDCU UR9, c[0x0][0x3a0] ;  /* 0x00007400ff0977ac */ /* 0x000ea20008000800 */
[----:B------:R-:W3:Y:S07]  /*3010*/  LDCU.128 UR24, c[0x0][0x380] ;  /* 0x00007000ff1877ac */ /* 0x000eee0008000c00 */
[----:B------:R-:W-:Y:S05]  /*3020*/  BRA.U !UP0, `(.L_x_186) ;  /* 0x0000000908b87547 */ /* 0x000fea000b800000 */
.L_x_250:
        /* <DEDUP_REMOVED lines=9> */
[----:B------:R-:W4:Y:S01]  /*30c0*/  I2F.U32.RP R7, UR18 ;  /* 0x0000001200077d06 */ /* 0x000f220008209000 */
[----:B0-----:R-:W-:Y:S02]  /*30d0*/  HFMA2 R4, -RZ, RZ, 0, 0 ;  /* 0x00000000ff047431 */ /* 0x001fe400000001ff */
[----:B------:R-:W-:Y:S01]  /*30e0*/  IMAD R3, RZ, RZ, -UR18 ;  /* 0x80000012ff037e24 */ /* 0x000fe2000f8e02ff */
[----:B------:R-:W-:-:S04]  /*30f0*/  ISETP.NE.U32.AND P1, PT, RZ, UR18, PT ;  /* 0x00000012ff007c0c */ /* 0x000fc8000bf25070 */
[----:B----4-:R-:W0:Y:S02]  /*3100*/  MUFU.RCP R7, R7 ;  /* 0x0000000700077308 */ /* 0x010e240000001000 */
        /* <DEDUP_REMOVED lines=14> */
.L_x_237:
[----:B------:R-:W-:Y:S01]  /*31f0*/  IMAD.MOV.U32 R14, RZ, RZ, R2 ;  /* 0x000000ffff0e7224 */ /* 0x000fe200078e0002 */
[----:B------:R-:W-:Y:S01]  /*3200*/  MOV R15, R6 ;  /* 0x00000006000f7202 */ /* 0x000fe20000000f00 */
[----:B------:R-:W-:Y:S01]  /*3210*/  IMAD.U32 R3, RZ, RZ, UR18 ;  /* 0x00000012ff037e24 */ /* 0x000fe2000f8e00ff */
[----:B------:R-:W-:-:S07]  /*3220*/  MOV R8, 0x3240 ;  /* 0x0000324000087802 */ /* 0x000fce0000000f00 */
[----:B0123--:R-:W-:Y:S05]  /*3230*/  CALL.REL.NOINC `($__internal_5_$__cuda_sm20_rem_s64) ;  /* 0x0000001800987944 */ /* 0x00ffea0003c00000 */
.L_x_238:
[----:B-123--:R-:W-:Y:S05]  /*3240*/  BSYNC.RECONVERGENT B0 ;  /* 0x0000000000007941 */ /* 0x00efea0003800200 */
.L_x_236:
        /* <DEDUP_REMOVED lines=23> */
.L_x_240:
[----:B------:R-:W-:Y:S01]  /*33c0*/  MOV R18, R4 ;  /* 0x0000000400127202 */ /* 0x000fe20000000f00 */
[----:B------:R-:W-:Y:S01]  /*33d0*/  IMAD.MOV.U32 R7, RZ, RZ, R5 ;  /* 0x000000ffff077224 */ /* 0x000fe200078e0005 */
[----:B------:R-:W-:Y:S01]  /*33e0*/  MOV R5, UR17 ;  /* 0x0000001100057c02 */ /* 0x000fe20008000f00 */
[----:B------:R-:W-:Y:S01]  /*33f0*/  IMAD.MOV.U32 R3, RZ, RZ, RZ ;  /* 0x000000ffff037224 */ /* 0x000fe200078e00ff */
[----:B------:R-:W-:-:S07]  /*3400*/  MOV R4, 0x3420 ;  /* 0x0000342000047802 */ /* 0x000fce0000000f00 */
[----:B------:R-:W-:Y:S05]  /*3410*/  CALL.REL.NOINC `($__internal_4_$__cuda_sm20_div_s64) ;  /* 0x0000001000d47944 */ /* 0x000fea0003c00000 */
[----:B------:R-:W-:Y:S01]  /*3420*/  MOV R18, R8 ;  /* 0x0000000800127202 */ /* 0x000fe20000000f00 */
[----:B------:R-:W-:-:S07]  /*3430*/  IMAD.MOV.U32 R19, RZ, RZ, R9 ;  /* 0x000000ffff137224 */ /* 0x000fce00078e0009 */
.L_x_241:
[----:B------:R-:W-:Y:S05]  /*3440*/  BSYNC.RECONVERGENT B0 ;  /* 0x0000000000007941 */ /* 0x000fea0003800200 */
.L_x_239:
[----:B------:R-:W-:Y:S04]  /*3450*/  BSSY.RECONVERGENT B0, `(.L_x_242) ;  /* 0x000001b000007945 */ /* 0x000fe80003800200 */
[----:B------:R-:W-:Y:S05]  /*3460*/  @P5 BRA `(.L_x_243) ;  /* 0x00000000004c5947 */ /* 0x000fea0003800000 */
[----:B------:R-:W0:Y:S01]  /*3470*/  I2F.U32.RP R6, UR9 ;  /* 0x0000000900067d06 */ /* 0x000e220008209000 */
[----:B------:R-:W-:Y:S01]  /*3480*/  HFMA2 R4, -RZ, RZ, 0, 0 ;  /* 0x00000000ff047431 */ /* 0x000fe200000001ff */
[----:B------:R-:W-:-:S06]  /*3490*/  ISETP.NE.U32.AND P1, PT, RZ, UR9, PT ;  /* 0x00000009ff007c0c */ /* 0x000fcc000bf25070 */
[----:B0-----:R-:W0:Y:S02]  /*34a0*/  MUFU.RCP R6, R6 ;  /* 0x0000000600067308 */ /* 0x001e240000001000 */
[----:B0-----:R-:W-:-:S06]  /*34b0*/  IADD3 R5, PT, PT, R6, 0xffffffe, RZ ;  /* 0x0ffffffe06057810 */ /* 0x001fcc0007ffe0ff */
[----:B------:R-:W0:Y:S02]  /*34c0*/  F2I.FTZ.U32.TRUNC.NTZ R5, R5 ;  /* 0x0000000500057305 */ /* 0x000e24000021f000 */
[----:B0-----:R-:W-:-:S04]  /*34d0*/  IMAD.MOV R3, RZ, RZ, -R5 ;  /* 0x000000ffff037224 */ /* 0x001fc800078e0a05 */
[----:B------:R-:W-:-:S04]  /*34e0*/  IMAD R3, R3, UR9, RZ ;  /* 0x0000000903037c24 */ /* 0x000fc8000f8e02ff */
        /* <DEDUP_REMOVED lines=11> */
.L_x_243:
[----:B------:R-:W0:Y:S01]  /*35a0*/  LDCU UR7, c[0x0][0x3a0] ;  /* 0x00007400ff0777ac */ /* 0x000e220008000800 */
[----:B------:R-:W-:Y:S01]  /*35b0*/  IMAD.MOV.U32 R14, RZ, RZ, R2 ;  /* 0x000000ffff0e7224 */ /* 0x000fe200078e0002 */
[----:B------:R-:W-:Y:S02]  /*35c0*/  MOV R15, R6 ;  /* 0x00000006000f7202 */ /* 0x000fe40000000f00 */
[----:B------:R-:W-:Y:S01]  /*35d0*/  MOV R8, 0x3600 ;  /* 0x0000360000087802 */ /* 0x000fe20000000f00 */
[----:B0-----:R-:W-:-:S07]  /*35e0*/  IMAD.U32 R3, RZ, RZ, UR7 ;  /* 0x00000007ff037e24 */ /* 0x001fce000f8e00ff */
[----:B------:R-:W-:Y:S05]  /*35f0*/  CALL.REL.NOINC `($__internal_5_$__cuda_sm20_rem_s64) ;  /* 0x0000001400a87944 */ /* 0x000fea0003c00000 */
.L_x_244:
[----:B------:R-:W-:Y:S05]  /*3600*/  BSYNC.RECONVERGENT B0 ;  /* 0x0000000000007941 */ /* 0x000fea0003800200 */
.L_x_242:
[----:B------:R-:W-:Y:S01]  /*3610*/  MOV R14, R4 ;  /* 0x00000004000e7202 */ /* 0x000fe20000000f00 */
[----:B------:R-:W-:Y:S01]  /*3620*/  IMAD.MOV.U32 R15, RZ, RZ, R5 ;  /* 0x000000ffff0f7224 */ /* 0x000fe200078e0005 */
[----:B------:R-:W-:Y:S01]  /*3630*/  BSSY.RECONVERGENT B0, `(.L_x_245) ;  /* 0x000002e000007945 */ /* 0x000fe20003800200 */
[----:B------:R-:W-:Y:S02]  /*3640*/  IMAD R7, R19, UR9, RZ ;  /* 0x0000000913077c24 */ /* 0x000fe4000f8e02ff */
[----:B------:R-:W-:-:S05]  /*3650*/  IMAD.WIDE.U32 R14, R18, UR9, R14 ;  /* 0x00000009120e7c25 */ /* 0x000fca000f8e000e */
[----:B------:R-:W-:-:S04]  /*3660*/  IADD3 R7, PT, PT, R15, R7, RZ ;  /* 0x000000070f077210 */ /* 0x000fc80007ffe0ff */
[----:B------:R-:W-:-:S04]  /*3670*/  LOP3.LUT R2, R7, UR32, RZ, 0xfc, !PT ;  /* 0x0000002007027c12 */ /* 0x000fc8000f8efcff */
[----:B------:R-:W-:-:S13]  /*3680*/  ISETP.NE.U32.AND P0, PT, R2, RZ, PT ;  /* 0x000000ff0200720c */ /* 0x000fda0003f05070 */
[----:B------:R-:W-:Y:S05]  /*3690*/  @P0 BRA `(.L_x_246) ;  /* 0x0000000000600947 */ /* 0x000fea0003800000 */
[----:B------:R-:W-:Y:S01]  /*36a0*/  IMAD.U32 R5, RZ, RZ, UR20 ;  /* 0x00000014ff057e24 */ /* 0x000fe2000f8e00ff */
[----:B------:R-:W-:Y:S01]  /*36b0*/  MOV R15, RZ ;  /* 0x000000ff000f7202 */ /* 0x000fe20000000f00 */
[----:B------:R-:W-:Y:S02]  /*36c0*/  IMAD.MOV.U32 R9, RZ, RZ, RZ ;  /* 0x000000ffff097224 */ /* 0x000fe400078e00ff */
[----:B------:R-:W0:Y:S01]  /*36d0*/  I2F.U32.RP R4, R5 ;  /* 0x0000000500047306 */ /* 0x000e220000209000 */
[----:B------:R-:W-:-:S07]  /*36e0*/  ISETP.NE.U32.AND P2, PT, R5, RZ, PT ;  /* 0x000000ff0500720c */ /* 0x000fce0003f45070 */
[----:B0-----:R-:W0:Y:S02]  /*36f0*/  MUFU.RCP R4, R4 ;  /* 0x0000000400047308 */ /* 0x001e240000001000 */
[----:B0-----:R-:W-:-:S06]  /*3700*/  IADD3 R3, PT, PT, R4, 0xffffffe, RZ ;  /* 0x0ffffffe04037810 */ /* 0x001fcc0007ffe0ff */
[----:B------:R-:W0:Y:S02]  /*3710*/  F2I.FTZ.U32.TRUNC.NTZ R3, R3 ;  /* 0x0000000300037305 */ /* 0x000e24000021f000 */
[----:B0-----:R-:W-:-:S04]  /*3720*/  IMAD R2, R3, R5, RZ ;  /* 0x0000000503027224 */ /* 0x001fc800078e02ff */
[----:B------:R-:W-:Y:S02]  /*3730*/  IMAD.MOV R7, RZ, RZ, -R2 ;  /* 0x000000ffff077224 */ /* 0x000fe400078e0a02 */
[----:B------:R-:W-:-:S05]  /*3740*/  HFMA2 R2, -RZ, RZ, 0, 0 ;  /* 0x00000000ff027431 */ /* 0x000fca00000001ff */
        /* <DEDUP_REMOVED lines=8> */
[----:B------:R-:W-:Y:S02]  /*37d0*/  @P1 IADD3 R8, PT, PT, R8, 0x1, RZ ;  /* 0x0000000108081810 */ /* 0x000fe40007ffe0ff */
[----:B------:R-:W-:-:S05]  /*37e0*/  @!P2 LOP3.LUT R8, RZ, R5, RZ, 0x33, !PT ;  /* 0x00000005ff08a212 */ /* 0x000fca00078e33ff */
[----:B------:R-:W-:-:S04]  /*37f0*/  IMAD.MOV R2, RZ, RZ, -R8 ;  /* 0x000000ffff027224 */ /* 0x000fc800078e0a08 */
[----:B------:R-:W-:Y:S01]  /*3800*/  IMAD R14, R5, R2, R14 ;  /* 0x00000002050e7224 */ /* 0x000fe200078e020e */
[----:B------:R-:W-:Y:S06]  /*3810*/  BRA `(.L_x_247) ;  /* 0x00000000003c7947 */ /* 0x000fec0003800000 */
.L_x_246:
[----:B------:R-:W0:Y:S01]  /*3820*/  LDCU UR7, c[0x0][0x390] ;  /* 0x00007200ff0777ac */ /* 0x000e220008000800 */
[----:B------:R-:W-:Y:S01]  /*3830*/  MOV R18, R14 ;  /* 0x0000000e00127202 */ /* 0x000fe20000000f00 */
[----:B------:R-:W-:Y:S01]  /*3840*/  IMAD.U32 R3, RZ, RZ, UR32 ;  /* 0x00000020ff037e24 */ /* 0x000fe2000f8e00ff */
[----:B------:R-:W-:Y:S02]  /*3850*/  MOV R4, 0x3880 ;  /* 0x0000388000047802 */ /* 0x000fe40000000f00 */
[----:B0-----:R-:W-:-:S07]  /*3860*/  MOV R5, UR7 ;  /* 0x0000000700057c02 */ /* 0x001fce0008000f00 */
[----:B------:R-:W-:Y:S05]  /*3870*/  CALL.REL.NOINC `($__internal_4_$__cuda_sm20_div_s64) ;  /* 0x0000000c00bc7944 */ /* 0x000fea0003c00000 */
[----:B------:R-:W-:Y:S01]  /*3880*/  IADD3 R4, P0, PT, RZ, -R8, RZ ;  /* 0x80000008ff047210 */ /* 0x000fe20007f1e0ff */
[----:B------:R-:W-:Y:S02]  /*3890*/  IMAD.U32 R5, RZ, RZ, UR20 ;  /* 0x00000014ff057e24 */ /* 0x000fe4000f8e00ff */
[----:B------:R-:W-:Y:S01]  /*38a0*/  IMAD.MOV.U32 R6, RZ, RZ, R14 ;  /* 0x000000ffff067224 */ /* 0x000fe200078e000e */
[----:B------:R-:W-:-:S05]  /*38b0*/  IADD3.X R2, PT, PT, RZ, ~R9, RZ, P0, !PT ;  /* 0x80000009ff027210 */ /* 0x000fca00007fe4ff */
[-C--:B------:R-:W-:Y:S02]  /*38c0*/  IMAD R11, R2, R5.reuse, RZ ;  /* 0x00000005020b7224 */ /* 0x080fe400078e02ff */
[----:B------:R-:W-:-:S04]  /*38d0*/  IMAD.WIDE.U32 R2, R4, R5, R6 ;  /* 0x0000000504027225 */ /* 0x000fc800078e0006 */
[----:B------:R-:W-:Y:S01]  /*38e0*/  IMAD R11, R4, UR32, R11 ;  /* 0x00000020040b7c24 */ /* 0x000fe2000f8e020b */
[----:B------:R-:W-:-:S03]  /*38f0*/  MOV R14, R2 ;  /* 0x00000002000e7202 */ /* 0x000fc60000000f00 */
[----:B------:R-:W-:-:S07]  /*3900*/  IMAD.IADD R15, R11, 0x1, R3 ;  /* 0x000000010b0f7824 */ /* 0x000fce00078e0203 */
.L_x_247:
[----:B------:R-:W-:Y:S05]  /*3910*/  BSYNC.RECONVERGENT B0 ;  /* 0x0000000000007941 */ /* 0x000fea0003800200 */
.L_x_245:
[----:B------:R-:W-:Y:S01]  /*3920*/  MOV R2, R14 ;  /* 0x0000000e00027202 */ /* 0x000fe20000000f00 */
[-C--:B------:R-:W-:Y:S01]  /*3930*/  IMAD R7, R9, R5.reuse, RZ ;  /* 0x0000000509077224 */ /* 0x080fe200078e02ff */
[----:B------:R-:W-:Y:S01]  /*3940*/  BSSY.RECONVERGENT B0, `(.L_x_248) ;  /* 0x0000019000007945 */ /* 0x000fe20003800200 */
[----:B------:R-:W-:Y:S02]  /*3950*/  IMAD.MOV.U32 R3, RZ, RZ, R15 ;  /* 0x000000ffff037224 */ /* 0x000fe400078e000f */
[C---:B------:R-:W-:Y:S02]  /*3960*/  IMAD R7, R8.reuse, UR32, R7 ;  /* 0x0000002008077c24 */ /* 0x040fe4000f8e0207 */
[----:B------:R-:W-:-:S03]  /*3970*/  IMAD.WIDE.U32 R2, R8, R5, R2 ;  /* 0x0000000508027225 */ /* 0x000fc600078e0002 */
[----:B------:R-:W-:Y:S02]  /*3980*/  ISETP.GE.U32.AND P0, PT, R2, UR19, PT ;  /* 0x0000001302007c0c */ /* 0x000fe4000bf06070 */
[----:B------:R-:W-:-:S04]  /*3990*/  IADD3 R11, PT, PT, R3, R7, RZ ;  /* 0x00000007030b7210 */ /* 0x000fc80007ffe0ff */
        /* <DEDUP_REMOVED lines=8> */
[----:B------:R-:W-:-:S03]  /*3a20*/  LEA.HI.X R5, R2, UR25, R11, 0x3, P0 ;  /* 0x0000001902057c11 */ /* 0x000fc600080f1c0b */
[----:B------:R-:W-:Y:S01]  /*3a30*/  IMAD.IADD R3, R7, 0x1, R3 ;  /* 0x0000000107037824 */ /* 0x000fe200078e0203 */
[----:B------:R-:W-:-:S04]  /*3a40*/  LEA R8, P1, R6, UR26, 0x3 ;  /* 0x0000001a06087c11 */ /* 0x000fc8000f8218ff */
[----:B------:R-:W-:Y:S02]  /*3a50*/  LEA.HI.X R9, R6, UR27, R3, 0x3, P1 ;  /* 0x0000001b06097c11 */ /* 0x000fe400088f1c03 */
[----:B------:R-:W2:Y:S04]  /*3a60*/  LDG.E.64 R2, desc[UR22][R4.64] ;  /* 0x0000001604027981 */ /* 0x000ea8000c1e1b00 */
[----:B------:R-:W2:Y:S02]  /*3a70*/  LDG.E.64 R6, desc[UR22][R8.64] ;  /* 0x0000001608067981 */ /* 0x000ea4000c1e1b00 */
[-C--:B--2---:R-:W-:Y:S02]  /*3a80*/  IMAD R7, R7, R2.reuse, RZ ;  /* 0x0000000207077224 */ /* 0x084fe400078e02ff */
[----:B------:R-:W-:-:S04]  /*3a90*/  IMAD.WIDE.U32 R10, R6, R2, RZ ;  /* 0x00000002060a7225 */ /* 0x000fc800078e00ff */
[----:B------:R-:W-:-:S05]  /*3aa0*/  IMAD R7, R3, R6, R7 ;  /* 0x0000000603077224 */ /* 0x000fca00078e0207 */
[----:B------:R-:W-:-:S05]  /*3ab0*/  IADD3 R11, PT, PT, R11, R7, RZ ;  /* 0x000000070b0b7210 */ /* 0x000fca0007ffe0ff */
[----:B------:R0:W-:Y:S02]  /*3ac0*/  STG.E.64 desc[UR22][R4.64], R10 ;  /* 0x0000000a04007986 */ /* 0x0001e4000c101b16 */
.L_x_249:
[----:B------:R-:W-:Y:S05]  /*3ad0*/  BSYNC.RECONVERGENT B0 ;  /* 0x0000000000007941 */ /* 0x000fea0003800200 */
.L_x_248:
[----:B------:R-:W-:-:S04]  /*3ae0*/  UIADD3 UR10, UP1, UPT, UR10, 0x1, URZ ;  /* 0x000000010a0a7890 */ /* 0x000fc8000ff3e0ff */
[----:B------:R-:W-:Y:S01]  /*3af0*/  UIADD3.X UR11, UPT, UPT, URZ, UR11, URZ, UP1, !UPT ;  /* 0x0000000bff0b7290 */ /* 0x000fe20008ffe4ff */
[----:B------:R-:W-:Y:S11]  /*3b00*/  BRA.U UP0, `(.L_x_250) ;  /* 0xfffffff500487547 */ /* 0x000ff6000b83ffff */
.L_x_186:
[----:B------:R-:W4:Y:S01]  /*3b10*/  S2R R0, SR_TID.Z ;  /* 0x0000000000007919 */ /* 0x000f220000002300 */
[----:B------:R-:W5:Y:S01]  /*3b20*/  S2UR UR7, SR_CTAID.Y ;  /* 0x00000000000779c3 */ /* 0x000f620000002600 */
[----:B------:R-:W-:Y:S01]  /*3b30*/  UIMAD UR8, UR28, UR21, URZ ;  /* 0x000000151c0872a4 */ /* 0x000fe2000f8e02ff */
[----:B------:R-:W4:Y:S01]  /*3b40*/  S2R R3, SR_TID.Y ;  /* 0x0000000000037919 */ /* 0x000f220000002200 */
[----:B0-----:R-:W0:Y:S01]  /*3b50*/  S2R R5, SR_TID.X ;  /* 0x0000000000057919 */ /* 0x001e220000002100 */
[----:B-----5:R-:W-:-:S04]  /*3b60*/  UIMAD UR7, UR28, UR7, UR4 ;  /* 0x000000071c0772a4 */ /* 0x020fc8000f8e0204 */
[----:B------:R-:W-:Y:S01]  /*3b70*/  UIMAD UR7, UR8, UR31, UR7 ;  /* 0x0000001f080772a4 */ /* 0x000fe2000f8e0207 */
[----:B----4-:R-:W-:-:S05]  /*3b80*/  IMAD R0, R0, UR29, R3 ;  /* 0x0000001d00007c24 */ /* 0x010fca000f8e0203 */
[----:B------:R-:W-:Y:S02]  /*3b90*/  IMAD.U32 R3, RZ, RZ, UR7 ;  /* 0x00000007ff037e24 */ /* 0x000fe4000f8e00ff */
[----:B0-----:R-:W-:-:S04]  /*3ba0*/  IMAD R0, R0, UR30, R5 ;  /* 0x0000001e00007c24 */ /* 0x001fc8000f8e0205 */
[----:B------:R-:W-:-:S05]  /*3bb0*/  IMAD R0, R3, UR14, R0 ;  /* 0x0000000e03007c24 */ /* 0x000fca000f8e0200 */
[----:B------:R-:W-:-:S04]  /*3bc0*/  PRMT R0, R0, 0x9910, RZ ;  /* 0x0000991000007816 */ /* 0x000fc800000000ff */
[----:B------:R-:W-:-:S04]  /*3bd0*/  MOV R12, R0 ;  /* 0x00000000000c7202 */ /* 0x000fc80000000f00 */
[----:B------:R-:W-:Y:S02]  /*3be0*/  ISETP.GE.U32.AND P0, PT, R12, UR16, PT ;  /* 0x000000100c007c0c */ /* 0x000fe4000bf06070 */
[----:B------:R-:W-:-:S04]  /*3bf0*/  SHF.R.S32.HI R13, RZ, 0x1f, R12 ;  /* 0x0000001fff0d7819 */ /* 0x000fc8000001140c */
[----:B------:R-:W-:-:S13]  /*3c00*/  ISETP.GE.AND.EX P0, PT, R13, RZ, PT, P0 ;  /* 0x000000ff0d00720c */ /* 0x000fda0003f06300 */
[----:B-123--:R-:W-:Y:S05]  /*3c10*/  @P0 EXIT ;  /* 0x000000000000094d */ /* 0x00efea0003800000 */
[----:B------:R-:W0:Y:S01]  /*3c20*/  LDCU UR4, c[0x0][0x3a8] ;  /* 0x00007500ff0477ac */ /* 0x000e220008000800 */
[----:B------:R-:W-:Y:S01]  /*3c30*/  IMAD.U32 R3, RZ, RZ, UR13 ;  /* 0x0000000dff037e24 */ /* 0x000fe2000f8e00ff */
[----:B------:R-:W-:Y:S01]  /*3c40*/  BSSY.RECONVERGENT B0, `(.L_x_251) ;  /* 0x0000021000007945 */ /* 0x000fe20003800200 */
[----:B------:R-:W0:Y:S02]  /*3c50*/  LDCU UR5, c[0x0][0x394] ;  /* 0x00007280ff0577ac */ /* 0x000e240008000800 */
[----:B------:R-:W-:Y:S01]  /*3c60*/  IMAD.WIDE.U32 R12, R3, UR15, R12 ;  /* 0x0000000f030c7c25 */ /* 0x000fe2000f8e000c */
[----:B------:R-:W1:Y:S04]  /*3c70*/  LDCU.64 UR8, c[0x0][0x3a0] ;  /* 0x00007400ff0877ac */ /* 0x000e680008000a00 */
[----:B------:R-:W-:Y:S01]  /*3c80*/  ISETP.NE.AND.EX P0, PT, R13, RZ, PT, !PT ;  /* 0x000000ff0d00720c */ /* 0x000fe20003f053f0 */
[----:B0-----:R-:W-:-:S04]  /*3c90*/  UIMAD UR4, UR5, UR4, URZ ;  /* 0x00000004050472a4 */ /* 0x001fc8000f8e02ff */
[----:B-1----:R-:W-:-:S04]  /*3ca0*/  UIMAD UR4, UR4, UR9, URZ ;  /* 0x00000009040472a4 */ /* 0x002fc8000f8e02ff */
[----:B------:R-:W-:-:S04]  /*3cb0*/  UIMAD UR4, UR4, UR8, URZ ;  /* 0x00000008040472a4 */ /* 0x000fc8000f8e02ff */
[----:B------:R-:W-:Y:S08]  /*3cc0*/  @P0 BRA `(.L_x_252) ;  /* 0x00000000004c0947 */ /* 0x000ff00003800000 */
[----:B------:R-:W0:Y:S01]  /*3cd0*/  I2F.U32.RP R0, UR4 ;  /* 0x0000000400007d06 */ /* 0x000e220008209000 */
[----:B------:R-:W-:Y:S01]  /*3ce0*/  IMAD R5, RZ, RZ, -UR4 ;  /* 0x80000004ff057e24 */ /* 0x000fe2000f8e02ff */
[----:B------:R-:W-:-:S06]  /*3cf0*/  ISETP.NE.U32.AND P1, PT, RZ, UR4, PT ;  /* 0x00000004ff007c0c */ /* 0x000fcc000bf25070 */
[----:B0-----:R-:W0:Y:S02]  /*3d00*/  MUFU.RCP R0, R0 ;  /* 0x0000000000007308 */ /* 0x001e240000001000 */
[----:B0-----:R-:W-:-:S06]  /*3d10*/  IADD3 R2, PT, PT, R0, 0xffffffe, RZ ;  /* 0x0ffffffe00027810 */ /* 0x001fcc0007ffe0ff */
[----:B------:R0:W1:Y:S02]  /*3d20*/  F2I.FTZ.U32.TRUNC.NTZ R3, R2 ;  /* 0x0000000200037305 */ /* 0x000064000021f000 */
[----:B0-----:R-:W-:Y:S02]  /*3d30*/  HFMA2 R2, -RZ, RZ, 0, 0 ;  /* 0x00000000ff027431 */ /* 0x001fe400000001ff */
[----:B-1----:R-:W-:-:S04]  /*3d40*/  IMAD R5, R5, R3, RZ ;  /* 0x0000000305057224 */ /* 0x002fc800078e02ff */
        /* <DEDUP_REMOVED lines=11> */
.L_x_252:
[----:B------:R-:W-:Y:S01]  /*3e00*/  IMAD.MOV.U32 R14, RZ, RZ, R12 ;  /* 0x000000ffff0e7224 */ /* 0x000fe200078e000c */
[----:B------:R-:W-:Y:S01]  /*3e10*/  MOV R15, R13 ;  /* 0x0000000d000f7202 */ /* 0x000fe20000000f00 */
[----:B------:R-:W-:Y:S01]  /*3e20*/  IMAD.U32 R3, RZ, RZ, UR4 ;  /* 0x00000004ff037e24 */ /* 0x000fe2000f8e00ff */
[----:B------:R-:W-:-:S07]  /*3e30*/  MOV R8, 0x3e50 ;  /* 0x00003e5000087802 */ /* 0x000fce0000000f00 */
[----:B------:R-:W-:Y:S05]  /*3e40*/  CALL.REL.NOINC `($__internal_5_$__cuda_sm20_rem_s64) ;  /* 0x0000000c00947944 */ /* 0x000fea0003c00000 */
.L_x_253:
[----:B------:R-:W-:Y:S05]  /*3e50*/  BSYNC.RECONVERGENT B0 ;  /* 0x0000000000007941 */ /* 0x000fea0003800200 */
.L_x_251:
        /* <DEDUP_REMOVED lines=27> */
.L_x_255:
        /* <DEDUP_REMOVED lines=8> */
.L_x_256:
[----:B------:R-:W-:Y:S05]  /*4090*/  BSYNC.RECONVERGENT B0 ;  /* 0x0000000000007941 */ /* 0x000fea0003800200 */
.L_x_254:
        /* <DEDUP_REMOVED lines=23> */
.L_x_258:
[----:B------:R-:W0:Y:S01]  /*4210*/  LDCU UR4, c[0x0][0x3a0] ;  /* 0x00007400ff0477ac */ /* 0x000e220008000800 */
[----:B------:R-:W-:Y:S01]  /*4220*/  IMAD.MOV.U32 R14, RZ, RZ, R12 ;  /* 0x000000ffff0e7224 */ /* 0x000fe200078e000c */
[----:B------:R-:W-:Y:S02]  /*4230*/  MOV R15, R13 ;  /* 0x0000000d000f7202 */ /* 0x000fe40000000f00 */
[----:B------:R-:W-:Y:S01]  /*4240*/  MOV R8, 0x4270 ;  /* 0x0000427000087802 */ /* 0x000fe20000000f00 */
[----:B0-----:R-:W-:-:S07]  /*4250*/  IMAD.U32 R3, RZ, RZ, UR4 ;  /* 0x00000004ff037e24 */ /* 0x001fce000f8e00ff */
[----:B------:R-:W-:Y:S05]  /*4260*/  CALL.REL.NOINC `($__internal_5_$__cuda_sm20_rem_s64) ;  /* 0x00000008008c7944 */ /* 0x000fea0003c00000 */
.L_x_259:
[----:B------:R-:W-:Y:S05]  /*4270*/  BSYNC.RECONVERGENT B0 ;  /* 0x0000000000007941 */ /* 0x000fea0003800200 */
.L_x_257:
[----:B------:R-:W0:Y:S01]  /*4280*/  LDCU UR4, c[0x0][0x3a0] ;  /* 0x00007400ff0477ac */ /* 0x000e220008000800 */
[----:B------:R-:W-:Y:S01]  /*4290*/  MOV R12, R4 ;  /* 0x00000004000c7202 */ /* 0x000fe20000000f00 */
[----:B------:R-:W-:Y:S01]  /*42a0*/  IMAD.MOV.U32 R13, RZ, RZ, R5 ;  /* 0x000000ffff0d7224 */ /* 0x000fe200078e0005 */
[----:B------:R-:W-:Y:S01]  /*42b0*/  BSSY.RECONVERGENT B0, `(.L_x_260) ;  /* 0x0000030000007945 */ /* 0x000fe20003800200 */
[----:B------:R-:W1:Y:S02]  /*42c0*/  LDCU UR5, c[0x0][0x390] ;  /* 0x00007200ff0577ac */ /* 0x000e640008000800 */
[----:B0-----:R-:W-:-:S04]  /*42d0*/  IMAD.WIDE.U32 R12, R18, UR4, R12 ;  /* 0x00000004120c7c25 */ /* 0x001fc8000f8e000c */
[----:B------:R-:W-:Y:S01]  /*42e0*/  IMAD R15, R19, UR4, RZ ;  /* 0x00000004130f7c24 */ /* 0x000fe2000f8e02ff */
[----:B-1----:R-:W-:-:S03]  /*42f0*/  MOV R7, UR5 ;  /* 0x0000000500077c02 */ /* 0x002fc60008000f00 */
[----:B------:R-:W-:Y:S01]  /*4300*/  IMAD.IADD R15, R13, 0x1, R15 ;  /* 0x000000010d0f7824 */ /* 0x000fe200078e020f */
[----:B------:R-:W-:-:S04]  /*4310*/  SHF.R.S32.HI R3, RZ, 0x1f, R7 ;  /* 0x0000001fff037819 */ /* 0x000fc80000011407 */
[----:B------:R-:W-:-:S04]  /*4320*/  LOP3.LUT R0, R15, R3, RZ, 0xfc, !PT ;  /* 0x000000030f007212 */ /* 0x000fc800078efcff */
[----:B------:R-:W-:-:S13]  /*4330*/  ISETP.NE.U32.AND P0, PT, R0, RZ, PT ;  /* 0x000000ff0000720c */ /* 0x000fda0003f05070 */
[----:B------:R-:W-:Y:S05]  /*4340*/  @P0 BRA `(.L_x_261) ;  /* 0x00000000005c0947 */ /* 0x000fea0003800000 */
[----:B------:R-:W0:Y:S01]  /*4350*/  I2F.U32.RP R2, R7 ;  /* 0x0000000700027306 */ /* 0x000e220000209000 */
[----:B------:R-:W-:Y:S02]  /*4360*/  ISETP.NE.U32.AND P2, PT, R7, RZ, PT ;  /* 0x000000ff0700720c */ /* 0x000fe40003f45070 */
[----:B------:R-:W-:-:S05]  /*4370*/  MOV R15, RZ ;  /* 0x000000ff000f7202 */ /* 0x000fca0000000f00 */
[----:B0-----:R-:W0:Y:S02]  /*4380*/  MUFU.RCP R2, R2 ;  /* 0x0000000200027308 */ /* 0x001e240000001000 */
[----:B0-----:R-:W-:-:S06]  /*4390*/  IADD3 R4, PT, PT, R2, 0xffffffe, RZ ;  /* 0x0ffffffe02047810 */ /* 0x001fcc0007ffe0ff */
[----:B------:R0:W1:Y:S02]  /*43a0*/  F2I.FTZ.U32.TRUNC.NTZ R5, R4 ;  /* 0x0000000400057305 */ /* 0x000064000021f000 */
[----:B0-----:R-:W-:Y:S02]  /*43b0*/  HFMA2 R4, -RZ, RZ, 0, 0 ;  /* 0x00000000ff047431 */ /* 0x001fe400000001ff */
[----:B-1----:R-:W-:-:S04]  /*43c0*/  IMAD.MOV R0, RZ, RZ, -R5 ;  /* 0x000000ffff007224 */ /* 0x002fc800078e0a05 */
[----:B------:R-:W-:-:S04]  /*43d0*/  IMAD R9, R0, R7, RZ ;  /* 0x0000000700097224 */ /* 0x000fc800078e02ff */
[----:B------:R-:W-:-:S06]  /*43e0*/  IMAD.HI.U32 R9, R5, R9, R4 ;  /* 0x0000000905097227 */ /* 0x000fcc00078e0004 */
[----:B------:R-:W-:-:S04]  /*43f0*/  IMAD.HI.U32 R8, R9, R12, RZ ;  /* 0x0000000c09087227 */ /* 0x000fc800078e00ff */
[----:B------:R-:W-:Y:S02]  /*4400*/  IMAD.MOV R0, RZ, RZ, -R8 ;  /* 0x000000ffff007224 */ /* 0x000fe400078e0a08 */
[----:B------:R-:W-:Y:S02]  /*4410*/  IMAD.MOV.U32 R9, RZ, RZ, RZ ;  /* 0x000000ffff097224 */ /* 0x000fe400078e00ff */
        /* <DEDUP_REMOVED lines=10> */
.L_x_261:
[----:B------:R-:W0:Y:S01]  /*44c0*/  LDCU UR4, c[0x0][0x390] ;  /* 0x00007200ff0477ac */ /* 0x000e220008000800 */
[----:B------:R-:W-:Y:S01]  /*44d0*/  MOV R18, R12 ;  /* 0x0000000c00127202 */ /* 0x000fe20000000f00 */
[----:B------:R-:W-:Y:S01]  /*44e0*/  IMAD.MOV.U32 R7, RZ, RZ, R15 ;  /* 0x000000ffff077224 */ /* 0x000fe200078e000f */
[----:B------:R-:W-:Y:S02]  /*44f0*/  MOV R4, 0x4520 ;  /* 0x0000452000047802 */ /* 0x000fe40000000f00 */
[----:B0-----:R-:W-:-:S07]  /*4500*/  MOV R5, UR4 ;  /* 0x0000000400057c02 */ /* 0x001fce0008000f00 */
[----:B------:R-:W-:Y:S05]  /*4510*/  CALL.REL.NOINC `($__internal_4_$__cuda_sm20_div_s64) ;  /* 0x0000000000947944 */ /* 0x000fea0003c00000 */
[----:B------:R-:W0:Y:S01]  /*4520*/  LDCU UR4, c[0x0][0x390] ;  /* 0x00007200ff0477ac */ /* 0x000e220008000800 */
[----:B------:R-:W-:Y:S01]  /*4530*/  IADD3 R0, P0, PT, RZ, -R8, RZ ;  /* 0x80000008ff007210 */ /* 0x000fe20007f1e0ff */
[----:B------:R-:W-:-:S03]  /*4540*/  IMAD.MOV.U32 R14, RZ, RZ, R12 ;  /* 0x000000ffff0e7224 */ /* 0x000fc600078e000c */
[----:B------:R-:W-:Y:S01]  /*4550*/  IADD3.X R2, PT, PT, RZ, ~R9, RZ, P0, !PT ;  /* 0x80000009ff027210 */ /* 0x000fe200007fe4ff */
[----:B0-----:R-:W-:-:S04]  /*4560*/  IMAD.U32 R7, RZ, RZ, UR4 ;  /* 0x00000004ff077e24 */ /* 0x001fc8000f8e00ff */
[-C--:B------:R-:W-:Y:S02]  /*4570*/  IMAD R2, R2, R7.reuse, RZ ;  /* 0x0000000702027224 */ /* 0x080fe400078e02ff */
[----:B------:R-:W-:-:S04]  /*4580*/  IMAD.WIDE.U32 R14, R0, R7, R14 ;  /* 0x00000007000e7225 */ /* 0x000fc800078e000e */
[----:B------:R-:W-:-:S05]  /*4590*/  IMAD R5, R3, R0, R2 ;  /* 0x0000000003057224 */ /* 0x000fca00078e0202 */
[----:B------:R-:W-:-:S07]  /*45a0*/  IADD3 R15, PT, PT, R5, R15, RZ ;  /* 0x0000000f050f7210 */ /* 0x000fce0007ffe0ff */
.L_x_262:
[----:B------:R-:W-:Y:S05]  /*45b0*/  BSYNC.RECONVERGENT B0 ;  /* 0x0000000000007941 */ /* 0x000fea0003800200 */
.L_x_260:
[----:B------:R-:W-:Y:S01]  /*45c0*/  MOV R5, R15 ;  /* 0x0000000f00057202 */ /* 0x000fe20000000f00 */
[-C--:B------:R-:W-:Y:S02]  /*45d0*/  IMAD R0, R9, R7.reuse, RZ ;  /* 0x0000000709007224 */ /* 0x080fe400078e02ff */
[----:B------:R-:W-:Y:S02]  /*45e0*/  IMAD.MOV.U32 R4, RZ, RZ, R14 ;  /* 0x000000ffff047224 */ /* 0x000fe400078e000e */
[-C--:B------:R-:W-:Y:S02]  /*45f0*/  IMAD R13, R7, R7.reuse, RZ ;  /* 0x00000007070d7224 */ /* 0x080fe400078e02ff */
[----:B------:R-:W-:-:S04]  /*4600*/  IMAD.WIDE.U32 R4, R8, R7, R4 ;  /* 0x0000000708047225 */ /* 0x000fc800078e0004 */
[----:B------:R-:W-:Y:S01]  /*4610*/  IMAD R11, R3, R8, R0 ;  /* 0x00000008030b7224 */ /* 0x000fe200078e0200 */
[----:B------:R-:W-:-:S03]  /*4620*/  ISETP.GE.U32.AND P0, PT, R4, R13, PT ;  /* 0x0000000d0400720c */ /* 0x000fc60003f06070 */
[----:B------:R-:W-:-:S05]  /*4630*/  IMAD.IADD R11, R5, 0x1, R11 ;  /* 0x00000001050b7824 */ /* 0x000fca00078e020b */
[----:B------:R-:W-:-:S13]  /*4640*/  ISETP.GE.AND.EX P0, PT, R11, RZ, PT, P0 ;  /* 0x000000ff0b00720c */ /* 0x000fda0003f06300 */
[----:B------:R-:W-:Y:S05]  /*4650*/  @P0 EXIT ;  /* 0x000000000000094d */ /* 0x000fea0003800000 */
[----:B------:R-:W0:Y:S01]  /*4660*/  LDCU.128 UR4, c[0x0][0x380] ;  /* 0x00007000ff0477ac */ /* 0x000e220008000c00 */
[-C--:B------:R-:W-:Y:S02]  /*4670*/  IMAD R15, R15, R7.reuse, RZ ;  /* 0x000000070f0f7224 */ /* 0x080fe400078e02ff */
[----:B------:R-:W-:-:S04]  /*4680*/  IMAD.WIDE.U32 R6, R14, R7, R8 ;  /* 0x000000070e067225 */ /* 0x000fc800078e0008 */
[----:B------:R-:W-:-:S05]  /*4690*/  IMAD R5, R3, R14, R15 ;  /* 0x0000000e03057224 */ /* 0x000fca00078e020f */
[----:B------:R-:W-:Y:S02]  /*46a0*/  IADD3 R5, PT, PT, R7, R5, RZ ;  /* 0x0000000507057210 */ /* 0x000fe40007ffe0ff */
[----:B0-----:R-:W-:Y:S02]  /*46b0*/  LEA R2, P0, R4, UR4, 0x3 ;  /* 0x0000000404027c11 */ /* 0x001fe4000f8018ff */
        /* <DEDUP_REMOVED lines=9> */
[----:B------:R-:W-:Y:S01]  /*4750*/  STG.E.64 desc[UR22][R2.64], R10 ;  /* 0x0000000a02007986 */ /* 0x000fe2000c101b16 */
[----:B------:R-:W-:Y:S05]  /*4760*/  EXIT ;  /* 0x000000000000794d */ /* 0x000fea0003800000 */
        .weak           $__internal_4_$__cuda_sm20_div_s64
        .type           $__internal_4_$__cuda_sm20_div_s64,@function
        .size           $__internal_4_$__cuda_sm20_div_s64,($__internal_5_$__cuda_sm20_rem_s64 - $__internal_4_$__cuda_sm20_div_s64)
$__internal_4_$__cuda_sm20_div_s64:
[----:B------:R-:W-:Y:S01]  /*4770*/  IADD3 R16, P1, PT, RZ, -R5, RZ ;  /* 0x80000005ff107210 */ /* 0x000fe20007f3e0ff */
[----:B------:R-:W-:Y:S01]  /*4780*/  HFMA2 R19, -RZ, RZ, 0, 0 ;  /* 0x00000000ff137431 */ /* 0x000fe200000001ff */
[----:B------:R-:W-:Y:S02]  /*4790*/  ISETP.GE.AND P0, PT, R3, RZ, PT ;  /* 0x000000ff0300720c */ /* 0x000fe40003f06270 */
[----:B------:R-:W-:Y:S02]  /*47a0*/  IADD3.X R8, PT, PT, RZ, ~R3, RZ, P1, !PT ;  /* 0x80000003ff087210 */ /* 0x000fe40000ffe4ff */
[----:B------:R-:W-:Y:S02]  /*47b0*/  SEL R16, R16, R5, !P0 ;  /* 0x0000000510107207 */ /* 0x000fe40004000000 */
[----:B------:R-:W-:-:S04]  /*47c0*/  SEL R17, R8, R3, !P0 ;  /* 0x0000000308117207 */ /* 0x000fc80004000000 */
        /* <DEDUP_REMOVED lines=20> */
[----:B------:R-:W-:-:S03]  /*4910*/  IADD3 R10, P0, PT, RZ, -R10, RZ ;  /* 0x8000000aff0a7210 */ /* 0x000fc60007f1e0ff */
[----:B------:R-:W-:Y:S02]  /*4920*/  IMAD R8, R9, R16, R8 ;  /* 0x0000001009087224 */ /* 0x000fe400078e0208 */
[----:B------:R-:W-:-:S04]  /*4930*/  IMAD.HI.U32 R20, R21, R10, RZ ;  /* 0x0000000a15147227 */ /* 0x000fc800078e00ff */
[----:B------:R-:W-:Y:S01]  /*4940*/  IMAD.X R8, RZ, RZ, ~R8, P0 ;  /* 0x000000ffff087224 */ /* 0x000fe200000e0e08 */
[----:B------:R-:W-:-:S03]  /*4950*/  ISETP.GE.AND P0, PT, R7, RZ, PT ;  /* 0x000000ff0700720c */ /* 0x000fc60003f06270 */
[----:B------:R-:W-:Y:S01]  /*4960*/  IMAD.WIDE.U32 R22, P4, R21, R8, R20 ;  /* 0x0000000815167225 */ /* 0x000fe20007880014 */
[----:B------:R-:W-:-:S03]  /*4970*/  IADD3 R21, P1, PT, RZ, -R18, RZ ;  /* 0x80000012ff157210 */ /* 0x000fc60007f3e0ff */
[----:B------:R-:W-:Y:S01]  /*4980*/  IMAD R11, R9, R8, RZ ;  /* 0x00000008090b7224 */ /* 0x000fe200078e02ff */
[----:B------:R-:W-:Y:S01]  /*4990*/  SEL R21, R21, R18, !P0 ;  /* 0x0000001215157207 */ /* 0x000fe20004000000 */
[----:B------:R-:W-:-:S04]  /*49a0*/  IMAD.HI.U32 R10, P2, R9, R10, R22 ;  /* 0x0000000a090a7227 */ /* 0x000fc80007840016 */
[----:B------:R-:W-:Y:S01]  /*49b0*/  IMAD.HI.U32 R8, R9, R8, RZ ;  /* 0x0000000809087227 */ /* 0x000fe200078e00ff */
[----:B------:R-:W-:Y:S02]  /*49c0*/  IADD3 R11, P3, PT, R11, R10, RZ ;  /* 0x0000000a0b0b7210 */ /* 0x000fe40007f7e0ff */
[----:B------:R-:W-:Y:S01]  /*49d0*/  IADD3.X R10, PT, PT, RZ, ~R7, RZ, P1, !PT ;  /* 0x80000007ff0a7210 */ /* 0x000fe20000ffe4ff */
[----:B------:R-:W-:Y:S02]  /*49e0*/  IMAD.X R9, R8, 0x1, R9, P4 ;  /* 0x0000000108097824 */ /* 0x000fe400020e0609 */
[----:B------:R-:W-:Y:S01]  /*49f0*/  IMAD.HI.U32 R18, R11, R21, RZ ;  /* 0x000000150b127227 */ /* 0x000fe200078e00ff */
[----:B------:R-:W-:Y:S02]  /*4a00*/  SEL R10, R10, R7, !P0 ;  /* 0x000000070a0a7207 */ /* 0x000fe40004000000 */
        /* <DEDUP_REMOVED lines=14> */
[----:B------:R-:W-:Y:S02]  /*4af0*/  IADD3 R18, P1, PT, R21, -R16, RZ ;  /* 0x8000001015127210 */ /* 0x000fe40007f3e0ff */
[----:B------:R-:W-:Y:S02]  /*4b00*/  IADD3 R11, P2, PT, R8, 0x1, RZ ;  /* 0x00000001080b7810 */ /* 0x000fe40007f5e0ff */
[CC--:B------:R-:W-:Y:S02]  /*4b10*/  ISETP.GE.U32.AND.EX P0, PT, R10.reuse, R17.reuse, PT, P0 ;  /* 0x000000110a00720c */ /* 0x0c0fe40003f06100 */
[----:B------:R-:W-:Y:S02]  /*4b20*/  IADD3.X R19, PT, PT, R10, ~R17, RZ, P1, !PT ;  /* 0x800000110a137210 */ /* 0x000fe40000ffe4ff */
[----:B------:R-:W-:Y:S01]  /*4b30*/  SEL R21, R18, R21, P0 ;  /* 0x0000001512157207 */ /* 0x000fe20000000000 */
[----:B------:R-:W-:Y:S01]  /*4b40*/  IMAD.X R18, RZ, RZ, R9, P2 ;  /* 0x000000ffff127224 */ /* 0x000fe200010e0609 */
[----:B------:R-:W-:-:S02]  /*4b50*/  SEL R11, R11, R8, P0 ;  /* 0x000000080b0b7207 */ /* 0x000fc40000000000 */
[----:B------:R-:W-:Y:S02]  /*4b60*/  SEL R19, R19, R10, P0 ;  /* 0x0000000a13137207 */ /* 0x000fe40000000000 */
[----:B------:R-:W-:Y:S02]  /*4b70*/  ISETP.GE.U32.AND P1, PT, R21, R16, PT ;  /* 0x000000101500720c */ /* 0x000fe40003f26070 */
[----:B------:R-:W-:Y:S02]  /*4b80*/  SEL R18, R18, R9, P0 ;  /* 0x0000000912127207 */ /* 0x000fe40000000000 */
[----:B------:R-:W-:Y:S02]  /*4b90*/  IADD3 R8, P2, PT, R11, 0x1, RZ ;  /* 0x000000010b087810 */ /* 0x000fe40007f5e0ff */
[----:B------:R-:W-:Y:S02]  /*4ba0*/  ISETP.GE.U32.AND.EX P0, PT, R19, R17, PT, P1 ;  /* 0x000000111300720c */ /* 0x000fe40003f06110 */
[----:B------:R-:W-:-:S02]  /*4bb0*/  IADD3.X R9, PT, PT, RZ, R18, RZ, P2, !PT ;  /* 0x00000012ff097210 */ /* 0x000fc400017fe4ff */
[----:B------:R-:W-:Y:S02]  /*4bc0*/  SEL R8, R8, R11, P0 ;  /* 0x0000000b08087207 */ /* 0x000fe40000000000 */
[----:B------:R-:W-:Y:S02]  /*4bd0*/  SEL R18, R9, R18, P0 ;  /* 0x0000001209127207 */ /* 0x000fe40000000000 */
[----:B------:R-:W-:Y:S02]  /*4be0*/  IADD3 R9, P2, PT, RZ, -R8, RZ ;  /* 0x80000008ff097210 */ /* 0x000fe40007f5e0ff */
[----:B------:R-:W-:Y:S02]  /*4bf0*/  LOP3.LUT R10, R3, R7, RZ, 0x3c, !PT ;  /* 0x00000007030a7212 */ /* 0x000fe400078e3cff */
[----:B------:R-:W-:Y:S01]  /*4c00*/  ISETP.NE.U32.AND P0, PT, R5, RZ, PT ;  /* 0x000000ff0500720c */ /* 0x000fe20003f05070 */
[----:B------:R-:W-:Y:S01]  /*4c10*/  IMAD.X R5, RZ, RZ, ~R18, P2 ;  /* 0x000000ffff057224 */ /* 0x000fe200010e0e12 */
[----:B------:R-:W-:-:S02]  /*4c20*/  ISETP.GE.AND P1, PT, R10, RZ, PT ;  /* 0x000000ff0a00720c */ /* 0x000fc40003f26270 */
[----:B------:R-:W-:Y:S02]  /*4c30*/  ISETP.NE.AND.EX P0, PT, R3, RZ, PT, P0 ;  /* 0x000000ff0300720c */ /* 0x000fe40003f05300 */
[----:B------:R-:W-:Y:S02]  /*4c40*/  SEL R9, R9, R8, !P1 ;  /* 0x0000000809097207 */ /* 0x000fe40004800000 */
[----:B------:R-:W-:Y:S02]  /*4c50*/  SEL R5, R5, R18, !P1 ;  /* 0x0000001205057207 */ /* 0x000fe40004800000 */
[----:B------:R-:W-:Y:S02]  /*4c60*/  SEL R8, R9, 0xffffffff, P0 ;  /* 0xffffffff09087807 */ /* 0x000fe40000000000 */
[----:B------:R-:W-:Y:S02]  /*4c70*/  SEL R9, R5, 0xffffffff, P0 ;  /* 0xffffffff05097807 */ /* 0x000fe40000000000 */
[----:B------:R-:W-:-:S04]  /*4c80*/  MOV R5, 0x0 ;  /* 0x0000000000057802 */ /* 0x000fc80000000f00 */
[----:B------:R-:W-:Y:S05]  /*4c90*/  RET.REL.NODEC R4 `(_Z36CalculateHadamardProduct_boilerplatePlS_i4dim3S0_) ;  /* 0xffffffb004d87950 */ /* 0x000fea0003c3ffff */
        .weak           $__internal_5_$__cuda_sm20_rem_s64
        .type           $__internal_5_$__cuda_sm20_rem_s64,@function
        .size           $__internal_5_$__cuda_sm20_rem_s64,(.L_x_269 - $__internal_5_$__cuda_sm20_rem_s64)
$__internal_5_$__cuda_sm20_rem_s64:
[----:B------:R-:W-:Y:S01]  /*4ca0*/  IADD3 R4, P1, PT, RZ, -R3, RZ ;  /* 0x80000003ff047210 */ /* 0x000fe20007f3e0ff */
[----:B------:R-:W-:Y:S01]  /*4cb0*/  IMAD.MOV.U32 R23, RZ, RZ, RZ ;  /* 0x000000ffff177224 */ /* 0x000fe200078e00ff */
[----:B------:R-:W-:-:S03]  /*4cc0*/  ISETP.LE.AND P0, PT, RZ, UR6, PT ;  /* 0x00000006ff007c0c */ /* 0x000fc6000bf03270 */
[----:B------:R-:W-:Y:S01]  /*4cd0*/  IMAD.X R5, RZ, RZ, ~UR6, P1 ;  /* 0x80000006ff057e24 */ /* 0x000fe200088e06ff */
[----:B------:R-:W-:-:S04]  /*4ce0*/  SEL R4, R4, R3, !P0 ;  /* 0x0000000304047207 */ /* 0x000fc80004000000 */
[----:B------:R-:W-:-:S04]  /*4cf0*/  SEL R5, R5, UR6, !P0 ;  /* 0x0000000605057c07 */ /* 0x000fc8000c000000 */
[----:B------:R-:W0:Y:S08]  /*4d00*/  I2F.U64.RP R9, R4 ;  /* 0x0000000400097312 */ /* 0x000e300000309000 */
[----:B0-----:R-:W0:Y:S02]  /*4d10*/  MUFU.RCP R11, R9 ;  /* 0x00000009000b7308 */ /* 0x001e240000001000 */
[----:B0-----:R-:W-:-:S06]  /*4d20*/  IADD3 R11, PT, PT, R11, 0x1ffffffe, RZ ;  /* 0x1ffffffe0b0b7810 */ /* 0x001fcc0007ffe0ff */
[----:B------:R-:W0:Y:S02]  /*4d30*/  F2I.U64.TRUNC R16, R11 ;  /* 0x0000000b00107311 */ /* 0x000e24000020d800 */
[----:B0-----:R-:W-:-:S04]  /*4d40*/  IMAD.WIDE.U32 R20, R16, R4, RZ ;  /* 0x0000000410147225 */ /* 0x001fc800078e00ff */
[C---:B------:R-:W-:Y:S01]  /*4d50*/  IMAD R7, R16.reuse, R5, R21 ;  /* 0x0000000510077224 */ /* 0x040fe200078e0215 */
[----:B------:R-:W-:Y:S02]  /*4d60*/  IADD3 R10, P0, PT, RZ, -R20, RZ ;  /* 0x80000014ff0a7210 */ /* 0x000fe40007f1e0ff */
[----:B------:R-:W-:Y:S01]  /*4d70*/  MOV R21, R16 ;  /* 0x0000001000157202 */ /* 0x000fe20000000f00 */
        /* <DEDUP_REMOVED lines=11> */
[----:B------:R-:W-:Y:S01]  /*4e30*/  IMAD R16, R21, R5, R11 ;  /* 0x0000000515107224 */ /* 0x000fe200078e020b */
[----:B------:R-:W-:Y:S02]  /*4e40*/  IADD3 R10, P0, PT, RZ, -R10, RZ ;  /* 0x8000000aff0a7210 */ /* 0x000fe40007f1e0ff */
[----:B------:R-:W-:Y:S01]  /*4e50*/  ISETP.GE.AND P1, PT, R15, RZ, PT ;  /* 0x000000ff0f00720c */ /* 0x000fe20003f26270 */
[----:B------:R-:W-:Y:S01]  /*4e60*/  IMAD R16, R7, R4, R16 ;  /* 0x0000000407107224 */ /* 0x000fe200078e0210 */
[----:B------:R-:W-:Y:S01]  /*4e70*/  IADD3 R11, P2, PT, RZ, -R14, RZ ;  /* 0x8000000eff0b7210 */ /* 0x000fe20007f5e0ff */
[----:B------:R-:W-:-:S03]  /*4e80*/  IMAD.HI.U32 R20, R21, R10, RZ ;  /* 0x0000000a15147227 */ /* 0x000fc600078e00ff */
[----:B------:R-:W-:Y:S02]  /*4e90*/  IADD3.X R16, PT, PT, RZ, ~R16, RZ, P0, !PT ;  /* 0x80000010ff107210 */ /* 0x000fe400007fe4ff */
[----:B------:R-:W-:-:S03]  /*4ea0*/  SEL R11, R11, R14, !P1 ;  /* 0x0000000e0b0b7207 */ /* 0x000fc60004800000 */
[----:B------:R-:W-:-:S04]  /*4eb0*/  IMAD.WIDE.U32 R20, P0, R21, R16, R20 ;  /* 0x0000001015147225 */ /* 0x000fc80007800014 */
[----:B------:R-:W-:-:S04]  /*4ec0*/  IMAD.HI.U32 R9, P3, R7, R10, R20 ;  /* 0x0000000a07097227 */ /* 0x000fc80007860014 */
[CC--:B------:R-:W-:Y:S02]  /*4ed0*/  IMAD R10, R7.reuse, R16.reuse, RZ ;  /* 0x00000010070a7224 */ /* 0x0c0fe400078e02ff */
[----:B------:R-:W-:-:S03]  /*4ee0*/  IMAD.HI.U32 R16, R7, R16, RZ ;  /* 0x0000001007107227 */ /* 0x000fc600078e00ff */
[----:B------:R-:W-:Y:S01]  /*4ef0*/  IADD3 R10, P4, PT, R10, R9, RZ ;  /* 0x000000090a0a7210 */ /* 0x000fe20007f9e0ff */
[----:B------:R-:W-:Y:S01]  /*4f00*/  IMAD.X R20, RZ, RZ, ~R15, P2 ;  /* 0x000000ffff147224 */ /* 0x000fe200010e0e0f */
[----:B------:R-:W-:-:S03]  /*4f10*/  IADD3.X R16, PT, PT, R16, R7, RZ, P0, !PT ;  /* 0x0000000710107210 */ /* 0x000fc600007fe4ff */
[----:B------:R-:W-:Y:S01]  /*4f20*/  IMAD.HI.U32 R22, R10, R11, RZ ;  /* 0x0000000b0a167227 */ /* 0x000fe200078e00ff */
[----:B------:R-:W-:Y:S02]  /*4f30*/  SEL R7, R20, R15, !P1 ;  /* 0x0000000f14077207 */ /* 0x000fe40004800000 */
        /* <DEDUP_REMOVED lines=12> */
[----:B------:R-:W-:Y:S02]  /*5000*/  IMAD R10, R17, R4, R9 ;  /* 0x00000004110a7224 */ /* 0x000fe400078e0209 */
[----:B------:R-:W-:-:S03]  /*5010*/  HFMA2 R9, -RZ, RZ, 0, 0 ;  /* 0x00000000ff097431 */ /* 0x000fc600000001ff */
[----:B------:R-:W-:Y:S02]  /*5020*/  IADD3.X R7, PT, PT, ~R10, R7, RZ, P2, !PT ;  /* 0x000000070a077210 */ /* 0x000fe400017fe5ff */
[----:B------:R-:W-:Y:S02]  /*5030*/  IADD3 R16, P2, PT, R11, -R4, RZ ;  /* 0x800000040b107210 */ /* 0x000fe40007f5e0ff */
[----:B------:R-:W-:-:S03]  /*5040*/  ISETP.GE.U32.AND.EX P0, PT, R7, R5, PT, P0 ;  /* 0x000000050700720c */ /* 0x000fc60003f06100 */
[----:B------:R-:W-:Y:S01]  /*5050*/  IMAD.X R10, R7, 0x1, ~R5, P2 ;  /* 0x00000001070a7824 */ /* 0x000fe200010e0e05 */
[----:B------:R-:W-:-:S04]  /*5060*/  SEL R11, R16, R11, P0 ;  /* 0x0000000b100b7207 */ /* 0x000fc80000000000 */
[----:B------:R-:W-:Y:S02]  /*5070*/  SEL R7, R10, R7, P0 ;  /* 0x000000070a077207 */ /* 0x000fe40000000000 */
[CC--:B------:R-:W-:Y:S02]  /*5080*/  ISETP.GE.U32.AND P0, PT, R11.reuse, R4.reuse, PT ;  /* 0x000000040b00720c */ /* 0x0c0fe40003f06070 */
[----:B------:R-:W-:Y:S02]  /*5090*/  IADD3 R4, P2, PT, R11, -R4, RZ ;  /* 0x800000040b047210 */ /* 0x000fe40007f5e0ff */
[CC--:B------:R-:W-:Y:S02]  /*50a0*/  ISETP.GE.U32.AND.EX P0, PT, R7.reuse, R5.reuse, PT, P0 ;  /* 0x000000050700720c */ /* 0x0c0fe40003f06100 */
[----:B------:R-:W-:Y:S02]  /*50b0*/  IADD3.X R10, PT, PT, R7, ~R5, RZ, P2, !PT ;  /* 0x80000005070a7210 */ /* 0x000fe400017fe4ff */
[----:B------:R-:W-:-:S02]  /*50c0*/  SEL R4, R4, R11, P0 ;  /* 0x0000000b04047207 */ /* 0x000fc40000000000 */
[----:B------:R-:W-:Y:S02]  /*50d0*/  SEL R10, R10, R7, P0 ;  /* 0x000000070a0a7207 */ /* 0x000fe40000000000 */
[-C--:B------:R-:W-:Y:S02]  /*50e0*/  IADD3 R5, P2, PT, RZ, -R4.reuse, RZ ;  /* 0x80000004ff057210 */ /* 0x080fe40007f5e0ff */
[----:B------:R-:W-:Y:S02]  /*50f0*/  ISETP.NE.U32.AND P0, PT, R3, RZ, PT ;  /* 0x000000ff0300720c */ /* 0x000fe40003f05070 */
[----:B------:R-:W-:Y:S01]  /*5100*/  SEL R5, R5, R4, !P1 ;  /* 0x0000000405057207 */ /* 0x000fe20004800000 */
[----:B------:R-:W-:Y:S01]  /*5110*/  IMAD.X R3, RZ, RZ, ~R10, P2 ;  /* 0x000000ffff037224 */ /* 0x000fe200010e0e0a */
[----:B------:R-:W-:-:S04]  /*5120*/  ISETP.NE.AND.EX P0, PT, RZ, UR6, PT, P0 ;  /* 0x00000006ff007c0c */ /* 0x000fc8000bf05300 */
[----:B------:R-:W-:Y:S02]  /*5130*/  SEL R3, R3, R10, !P1 ;  /* 0x0000000a03037207 */ /* 0x000fe40004800000 */
[----:B------:R-:W-:Y:S02]  /*5140*/  SEL R4, R5, 0xffffffff, P0 ;  /* 0xffffffff05047807 */ /* 0x000fe40000000000 */
[----:B------:R-:W-:Y:S01]  /*5150*/  SEL R5, R3, 0xffffffff, P0 ;  /* 0xffffffff03057807 */ /* 0x000fe20000000000 */
[----:B------:R-:W-:Y:S06]  /*5160*/  RET.REL.NODEC R8 `(_Z36CalculateHadamardProduct_boilerplatePlS_i4dim3S0_) ;  /* 0xffffffac08a47950 */ /* 0x000fec0003c3ffff */
.L_x_263:
        /* <DEDUP_REMOVED lines=9> */
.L_x_269:


//--------------------- .nv.shared.reserved.0     --------------------------
	.section	.nv.shared.reserved.0,"aw",@nobits
	.weak		__nv_reservedSMEM_offset_0_alias
	.size		__nv_reservedSMEM_offset_0_alias, 0, 64
	.other		__nv_reservedSMEM_offset_0_alias,@"STO_CUDA_RESERVED_SHARED STV_DEFAULT"
__nv_reservedSMEM_offset_0_alias:
	.zero		0
	.zero		64


//--------------------- .nv.constant0._Z32CalculateFinalMatrix_boilerplatePlS_i4dim3S0_ --------------------------
	.section	.nv.constant0._Z32CalculateFinalMatrix_boilerplatePlS_i4dim3S0_,"a",@progbits
	.sectionflags	@""
	.align	4
.nv.constant0._Z32CalculateFinalMatrix_boilerplatePlS_i4dim3S0_:
	.zero		940


//--------------------- .nv.constant0._Z28FindWeightMatrix_boilerplatePlS_i4dim3S0_ --------------------------
	.section	.nv.constant0._Z28FindWeightMatrix_boilerplatePlS_i4dim3S0_,"a",@progbits
	.sectionflags	@""
	.align	4
.nv.constant0._Z28FindWeightMatrix_boilerplatePlS_i4dim3S0_:
	.zero		940


//--------------------- .nv.constant0._Z36CalculateHadamardProduct_boilerplatePlS_i4dim3S0_ --------------------------
	.section	.nv.constant0._Z36CalculateHadamardProduct_boilerplatePlS_i4dim3S0_,"a",@progbits
	.sectionflags	@""
	.align	4
.nv.constant0._Z36CalculateHadamardProduct_boilerplatePlS_i4dim3S0_:
	.zero		940


//--------------------- SYMBOLS --------------------------

	.type		.nv.reservedSmem.offset0,@object
	.size		.nv.reservedSmem.offset0,0x4
